	.headerflags	@"EF_CUDA_TEXMODE_UNIFIED EF_CUDA_64BIT_ADDRESS EF_CUDA_ACCELERATORS EF_CUDA_SM90 EF_CUDA_VIRTUAL_SM(EF_CUDA_SM90)"
	.elftype	@"ET_EXEC"


//--------------------- .nv.info                  --------------------------
	.section	.nv.info,"",@"SHT_CUDA_INFO"
	.align	4


	//----- nvinfo : EIATTR_REGCOUNT
	.align		4
        /*0000*/ 	.byte	0x04, 0x2f
        /*0002*/ 	.short	(.L_3 - .L_2)
	.align		4
.L_2:
        /*0004*/ 	.word	index@(triton_poi_fused__native_batch_norm_legit_no_training_relu_threshold_backward_3)
        /*0008*/ 	.word	0x00000028


	//----- nvinfo : EIATTR_MIN_STACK_SIZE
	.align		4
.L_3:
        /*000c*/ 	.byte	0x04, 0x12
        /*000e*/ 	.short	(.L_5 - .L_4)
	.align		4
.L_4:
        /*0010*/ 	.word	index@(triton_poi_fused__native_batch_norm_legit_no_training_relu_threshold_backward_3)
        /*0014*/ 	.word	0x00000000


	//----- nvinfo : EIATTR_FRAME_SIZE
	.align		4
.L_5:
        /*0018*/ 	.byte	0x04, 0x11
        /*001a*/ 	.short	(.L_7 - .L_6)
	.align		4
.L_6:
        /*001c*/ 	.word	index@(triton_poi_fused__native_batch_norm_legit_no_training_relu_threshold_backward_3)
        /*0020*/ 	.word	0x00000000


	//----- nvinfo : EIATTR_MIN_STACK_SIZE
	.align		4
.L_7:
        /*0024*/ 	.byte	0x04, 0x12
        /*0026*/ 	.short	(.L_9 - .L_8)
	.align		4
.L_8:
        /*0028*/ 	.word	index@(triton_poi_fused__native_batch_norm_legit_no_training_relu_threshold_backward_3)
        /*002c*/ 	.word	0x00000000
.L_9:


//--------------------- .nv.info.triton_poi_fused__native_batch_norm_legit_no_training_relu_threshold_backward_3 --------------------------
	.section	.nv.info.triton_poi_fused__native_batch_norm_legit_no_training_relu_threshold_backward_3,"",@"SHT_CUDA_INFO"
	.sectionflags	@""
	.align	4


	//----- nvinfo : EIATTR_CUDA_API_VERSION
	.align		4
        /*0000*/ 	.byte	0x04, 0x37
        /*0002*/ 	.short	(.L_11 - .L_10)
.L_10:
        /*0004*/ 	.word	0x0000007c


	//----- nvinfo : EIATTR_KPARAM_INFO
	.align		4
.L_11:
        /*0008*/ 	.byte	0x04, 0x17
        /*000a*/ 	.short	(.L_13 - .L_12)
.L_12:
        /*000c*/ 	.word	0x00000000
        /*0010*/ 	.short	0x0008
        /*0012*/ 	.short	0x003c
        /*0014*/ 	.byte	0x00, 0xf0, 0x11, 0x00


	//----- nvinfo : EIATTR_KPARAM_INFO
	.align		4
.L_13:
        /*0018*/ 	.byte	0x04, 0x17
        /*001a*/ 	.short	(.L_15 - .L_14)
.L_14:
        /*001c*/ 	.word	0x00000000
        /*0020*/ 	.short	0x0007
        /*0022*/ 	.short	0x0038
        /*0024*/ 	.byte	0x00, 0xf0, 0x11, 0x00


	//----- nvinfo : EIATTR_KPARAM_INFO
	.align		4
.L_15:
        /*0028*/ 	.byte	0x04, 0x17
        /*002a*/ 	.short	(.L_17 - .L_16)
.L_16:
        /*002c*/ 	.word	0x00000000
        /*0030*/ 	.short	0x0006
        /*0032*/ 	.short	0x0030
        /*0034*/ 	.byte	0x00, 0xf4, 0x21, 0x00


	//----- nvinfo : EIATTR_KPARAM_INFO
	.align		4
.L_17:
        /*0038*/ 	.byte	0x04, 0x17
        /*003a*/ 	.short	(.L_19 - .L_18)
.L_18:
        /*003c*/ 	.word	0x00000000
        /*0040*/ 	.short	0x0005
        /*0042*/ 	.short	0x0028
        /*0044*/ 	.byte	0x00, 0xf4, 0x21, 0x00


	//----- nvinfo : EIATTR_KPARAM_INFO
	.align		4
.L_19:
        /*0048*/ 	.byte	0x04, 0x17
        /*004a*/ 	.short	(.L_21 - .L_20)
.L_20:
        /*004c*/ 	.word	0x00000000
        /*0050*/ 	.short	0x0004
        /*0052*/ 	.short	0x0020
        /*0054*/ 	.byte	0x00, 0xf4, 0x21, 0x00


	//----- nvinfo : EIATTR_KPARAM_INFO
	.align		4
.L_21:
        /*0058*/ 	.byte	0x04, 0x17
        /*005a*/ 	.short	(.L_23 - .L_22)
.L_22:
        /*005c*/ 	.word	0x00000000
        /*0060*/ 	.short	0x0003
        /*0062*/ 	.short	0x0018
        /*0064*/ 	.byte	0x00, 0xf4, 0x21, 0x00


	//----- nvinfo : EIATTR_KPARAM_INFO
	.align		4
.L_23:
        /*0068*/ 	.byte	0x04, 0x17
        /*006a*/ 	.short	(.L_25 - .L_24)
.L_24:
        /*006c*/ 	.word	0x00000000
        /*0070*/ 	.short	0x0002
        /*0072*/ 	.short	0x0010
        /*0074*/ 	.byte	0x00, 0xf4, 0x21, 0x00


	//----- nvinfo : EIATTR_KPARAM_INFO
	.align		4
.L_25:
        /*0078*/ 	.byte	0x04, 0x17
        /*007a*/ 	.short	(.L_27 - .L_26)
.L_26:
        /*007c*/ 	.word	0x00000000
        /*0080*/ 	.short	0x0001
        /*0082*/ 	.short	0x0008
        /*0084*/ 	.byte	0x00, 0xf4, 0x21, 0x00


	//----- nvinfo : EIATTR_KPARAM_INFO
	.align		4
.L_27:
        /*0088*/ 	.byte	0x04, 0x17
        /*008a*/ 	.short	(.L_29 - .L_28)
.L_28:
        /*008c*/ 	.word	0x00000000
        /*0090*/ 	.short	0x0000
        /*0092*/ 	.short	0x0000
        /*0094*/ 	.byte	0x00, 0xf4, 0x21, 0x00


	//----- nvinfo : EIATTR_SPARSE_MMA_MASK
	.align		4
.L_29:
        /*0098*/ 	.byte	0x03, 0x50
        /*009a*/ 	.short	0x0000


	//----- nvinfo : EIATTR_MAXREG_COUNT
	.align		4
        /*009c*/ 	.byte	0x03, 0x1b
        /*009e*/ 	.short	0x00ff


	//----- nvinfo : EIATTR_EXIT_INSTR_OFFSETS
	.align		4
        /*00a0*/ 	.byte	0x04, 0x1c
        /*00a2*/ 	.short	(.L_31 - .L_30)


	//   ....[0]....
.L_30:
        /*00a4*/ 	.word	0x00001de0


	//   ....[1]....
        /*00a8*/ 	.word	0x00001e00


	//----- nvinfo : EIATTR_REQNTID
	.align		4
.L_31:
        /*00ac*/ 	.byte	0x04, 0x10
        /*00ae*/ 	.short	(.L_33 - .L_32)
.L_32:
        /*00b0*/ 	.word	0x00000100
        /*00b4*/ 	.word	0x00000001
        /*00b8*/ 	.word	0x00000001


	//----- nvinfo : EIATTR_CBANK_PARAM_SIZE
	.align		4
.L_33:
        /*00bc*/ 	.byte	0x03, 0x19
        /*00be*/ 	.short	0x0040


	//----- nvinfo : EIATTR_PARAM_CBANK
	.align		4
        /*00c0*/ 	.byte	0x04, 0x0a
        /*00c2*/ 	.short	(.L_35 - .L_34)
	.align		4
.L_34:
        /*00c4*/ 	.word	index@(.nv.constant0.triton_poi_fused__native_batch_norm_legit_no_training_relu_threshold_backward_3)
        /*00c8*/ 	.short	0x0210
        /*00ca*/ 	.short	0x0040


	//----- nvinfo : EIATTR_SW_WAR
	.align		4
.L_35:
        /*00cc*/ 	.byte	0x04, 0x36
        /*00ce*/ 	.short	(.L_37 - .L_36)
.L_36:
        /*00d0*/ 	.word	0x00000008
.L_37:


//--------------------- .nv.callgraph             --------------------------
	.section	.nv.callgraph,"",@"SHT_CUDA_CALLGRAPH"
	.align	4
	.sectionentsize	8
	.align		4
        /*0000*/ 	.word	0x00000000
	.align		4
        /*0004*/ 	.word	0xffffffff
	.align		4
        /*0008*/ 	.word	0x00000000
	.align		4
        /*000c*/ 	.word	0xfffffffe
	.align		4
        /*0010*/ 	.word	0x00000000
	.align		4
        /*0014*/ 	.word	0xfffffffd
	.align		4
        /*0018*/ 	.word	0x00000000
	.align		4
        /*001c*/ 	.word	0xfffffffc


//--------------------- .nv.constant4             --------------------------
	.section	.nv.constant4,"a",@progbits
	.align	8
	.align		8
.nv.constant4:
        /*0000*/ 	.dword	_$_str
	.align		8
        /*0008*/ 	.dword	_$_str_$_2


//--------------------- .text.triton_poi_fused__native_batch_norm_legit_no_training_relu_threshold_backward_3 --------------------------
	.section	.text.triton_poi_fused__native_batch_norm_legit_no_training_relu_threshold_backward_3,"ax",@progbits
	.sectionflags	@"SHF_BARRIERS=1"
	.align	128
        .global         triton_poi_fused__native_batch_norm_legit_no_training_relu_threshold_backward_3
        .type           triton_poi_fused__native_batch_norm_legit_no_training_relu_threshold_backward_3,@function
        .size           triton_poi_fused__native_batch_norm_legit_no_training_relu_threshold_backward_3,(.L_x_1 - triton_poi_fused__native_batch_norm_legit_no_training_relu_threshold_backward_3)
        .other          triton_poi_fused__native_batch_norm_legit_no_training_relu_threshold_backward_3,@"STO_CUDA_ENTRY STV_DEFAULT"
triton_poi_fused__native_batch_norm_legit_no_training_relu_threshold_backward_3:
.text.triton_poi_fused__native_batch_norm_legit_no_training_relu_threshold_backward_3:
[----:B------:R-:W0:Y:S01]  /*0000*/  LDC R1, c[0x0][0x28] ;  /* 0x00000a00ff017b82 */ /* 0x000e220000000800 */
[----:B------:R-:W1:Y:S07]  /*0010*/  S2R R12, SR_TID.X ;  /* 0x00000000000c7919 */ /* 0x000e6e0000002100 */
[----:B------:R-:W2:Y:S01]  /*0020*/  LDC.64 R28, c[0x0][0x210] ;  /* 0x00008400ff1c7b82 */ /* 0x000ea20000000a00 */
[----:B------:R-:W-:Y:S02]  /*0030*/  CS2R R16, SRZ ;  /* 0x0000000000107805 */ /* 0x000fe4000001ff00 */
[----:B------:R-:W-:Y:S01]  /*0040*/  CS2R R18, SRZ ;  /* 0x0000000000127805 */ /* 0x000fe2000001ff00 */
[----:B------:R-:W3:Y:S01]  /*0050*/  S2R R3, SR_CTAID.Y ;  /* 0x0000000000037919 */ /* 0x000ee20000002600 */
[----:B------:R-:W-:-:S02]  /*0060*/  CS2R R20, SRZ ;  /* 0x0000000000147805 */ /* 0x000fc4000001ff00 */
[----:B------:R-:W-:Y:S01]  /*0070*/  CS2R R22, SRZ ;  /* 0x0000000000167805 */ /* 0x000fe2000001ff00 */
[----:B------:R-:W-:Y:S01]  /*0080*/  ULDC.64 UR6, c[0x0][0x208] ;  /* 0x0000820000067ab9 */ /* 0x000fe20000000a00 */
[----:B------:R-:W4:Y:S01]  /*0090*/  S2R R33, SR_CTAID.X ;  /* 0x0000000000217919 */ /* 0x000f220000002500 */
[----:B------:R-:W5:Y:S08]  /*00a0*/  S2UR UR5, SR_CgaCtaId ;  /* 0x00000000000579c3 */ /* 0x000f700000008800 */
[----:B------:R-:W2:Y:S01]  /*00b0*/  LDC.64 R34, c[0x0][0x220] ;  /* 0x00008800ff227b82 */ /* 0x000ea20000000a00 */
[----:B-1----:R-:W-:Y:S01]  /*00c0*/  IMAD.SHL.U32 R13, R12, 0x10, RZ ;  /* 0x000000100c0d7824 */ /* 0x002fe200078e00ff */
[----:B------:R-:W-:-:S02]  /*00d0*/  SHF.R.U32.HI R2, RZ, 0x4, R12 ;  /* 0x00000004ff027819 */ /* 0x000fc4000001160c */
[--C-:B---3--:R-:W-:Y:S02]  /*00e0*/  SHF.R.S32.HI R30, RZ, 0x17, R3.reuse ;  /* 0x00000017ff1e7819 */ /* 0x108fe40000011403 */
[----:B------:R-:W-:Y:S01]  /*00f0*/  LOP3.LUT R0, R13, 0xf0, RZ, 0xc0, !PT ;  /* 0x000000f00d007812 */ /* 0x000fe200078ec0ff */
[----:B----4-:R-:W-:Y:S01]  /*0100*/  IMAD.SHL.U32 R33, R33, 0x10, RZ ;  /* 0x0000001021217824 */ /* 0x010fe200078e00ff */
[----:B------:R-:W-:Y:S02]  /*0110*/  SGXT.U32 R2, R2, 0x4 ;  /* 0x000000040202781a */ /* 0x000fe40000000000 */
[----:B------:R-:W-:Y:S02]  /*0120*/  PRMT R0, R0, 0x6540, R3 ;  /* 0x0000654000007816 */ /* 0x000fe40000000003 */
[----:B------:R-:W-:Y:S02]  /*0130*/  LOP3.LUT R4, R33, R2, RZ, 0xfc, !PT ;  /* 0x0000000221047212 */ /* 0x000fe400078efcff */
[----:B------:R-:W-:-:S02]  /*0140*/  SHF.R.S32.HI R5, RZ, 0x1f, R0 ;  /* 0x0000001fff057819 */ /* 0x000fc40000011400 */
[----:B------:R-:W-:Y:S02]  /*0150*/  SGXT R30, R30, 0x1 ;  /* 0x000000011e1e781a */ /* 0x000fe40000000200 */
[----:B------:R-:W-:Y:S02]  /*0160*/  LEA.HI R6, R5, R0, RZ, 0x8 ;  /* 0x0000000005067211 */ /* 0x000fe400078f40ff */
[C---:B------:R-:W-:Y:S02]  /*0170*/  LOP3.LUT R7, R0.reuse, 0x8, RZ, 0xfc, !PT ;  /* 0x0000000800077812 */ /* 0x040fe400078efcff */
[----:B------:R-:W-:Y:S02]  /*0180*/  SHF.R.S32.HI R5, RZ, 0x8, R6 ;  /* 0x00000008ff057819 */ /* 0x000fe40000011406 */
[----:B------:R-:W-:Y:S02]  /*0190*/  LOP3.LUT R9, R0, 0xc, RZ, 0xfc, !PT ;  /* 0x0000000c00097812 */ /* 0x000fe400078efcff */
[----:B------:R-:W-:Y:S01]  /*01a0*/  ISETP.GE.AND P0, PT, R4, 0xbd1, PT ;  /* 0x00000bd10400780c */ /* 0x000fe20003f06270 */
[----:B------:R-:W-:Y:S01]  /*01b0*/  IMAD R14, R5, 0xbd1, R4 ;  /* 0x00000bd1050e7824 */ /* 0x000fe200078e0204 */
[----:B------:R-:W-:-:S02]  /*01c0*/  LOP3.LUT R5, R0, 0x4, RZ, 0xfc, !PT ;  /* 0x0000000400057812 */ /* 0x000fc400078efcff */
[C---:B------:R-:W-:Y:S02]  /*01d0*/  LEA.HI R8, R30.reuse, R7, RZ, 0x8 ;  /* 0x000000071e087211 */ /* 0x040fe400078f40ff */
[C---:B------:R-:W-:Y:S02]  /*01e0*/  LEA.HI R4, R30.reuse, R5, RZ, 0x8 ;  /* 0x000000051e047211 */ /* 0x040fe400078f40ff */
[----:B------:R-:W-:Y:S02]  /*01f0*/  LEA.HI R10, R30, R9, RZ, 0x8 ;  /* 0x000000091e0a7211 */ /* 0x000fe400078f40ff */
[----:B------:R-:W-:Y:S01]  /*0200*/  LOP3.LUT R11, R6, 0xffffff00, RZ, 0xc0, !PT ;  /* 0xffffff00060b7812 */ /* 0x000fe200078ec0ff */
[----:B------:R-:W-:Y:S01]  /*0210*/  IMAD.SHL.U32 R6, R14, 0x100, RZ ;  /* 0x000001000e067824 */ /* 0x000fe200078e00ff */
[----:B------:R-:W-:Y:S02]  /*0220*/  LOP3.LUT R4, R4, 0xffffff00, RZ, 0xc0, !PT ;  /* 0xffffff0004047812 */ /* 0x000fe400078ec0ff */
[----:B------:R-:W-:-:S02]  /*0230*/  LOP3.LUT R8, R8, 0xffffff00, RZ, 0xc0, !PT ;  /* 0xffffff0008087812 */ /* 0x000fc400078ec0ff */
[----:B------:R-:W-:Y:S02]  /*0240*/  LOP3.LUT R10, R10, 0xffffff00, RZ, 0xc0, !PT ;  /* 0xffffff000a0a7812 */ /* 0x000fe400078ec0ff */
[C---:B------:R-:W-:Y:S02]  /*0250*/  IADD3 R15, R6.reuse, R5, -R4 ;  /* 0x00000005060f7210 */ /* 0x040fe40007ffe804 */
[----:B------:R-:W-:Y:S02]  /*0260*/  CS2R R4, SRZ ;  /* 0x0000000000047805 */ /* 0x000fe4000001ff00 */
[C---:B------:R-:W-:Y:S02]  /*0270*/  IADD3 R25, R6.reuse, R7, -R8 ;  /* 0x0000000706197210 */ /* 0x040fe40007ffe808 */
[----:B------:R-:W-:Y:S02]  /*0280*/  IADD3 R27, R6, R9, -R10 ;  /* 0x00000009061b7210 */ /* 0x000fe40007ffe80a */
[----:B------:R-:W-:-:S02]  /*0290*/  CS2R R8, SRZ ;  /* 0x0000000000087805 */ /* 0x000fc4000001ff00 */
[----:B------:R-:W-:Y:S02]  /*02a0*/  IADD3 R0, R6, R0, -R11 ;  /* 0x0000000006007210 */ /* 0x000fe40007ffe80b */
[----:B------:R-:W-:Y:S02]  /*02b0*/  CS2R R6, SRZ ;  /* 0x0000000000067805 */ /* 0x000fe4000001ff00 */
[----:B------:R-:W-:Y:S01]  /*02c0*/  CS2R R10, SRZ ;  /* 0x00000000000a7805 */ /* 0x000fe2000001ff00 */
[----:B--2---:R-:W-:-:S04]  /*02d0*/  IMAD.WIDE R14, R15, 0x4, R28 ;  /* 0x000000040f0e7825 */ /* 0x004fc800078e021c */
[--C-:B------:R-:W-:Y:S01]  /*02e0*/  IMAD.WIDE R24, R25, 0x4, R28.reuse ;  /* 0x0000000419187825 */ /* 0x100fe200078e021c */
[----:B------:R1:W2:Y:S03]  /*02f0*/  @!P0 LDG.E.EL.128 R8, desc[UR6][R14.64] ;  /* 0x000000060e088981 */ /* 0x0002a6000c2e1d00 */
[--C-:B------:R-:W-:Y:S01]  /*0300*/  IMAD.WIDE R26, R27, 0x4, R28.reuse ;  /* 0x000000041b1a7825 */ /* 0x100fe200078e021c */
[----:B------:R-:W3:Y:S03]  /*0310*/  @!P0 LDG.E.EL.128 R16, desc[UR6][R24.64] ;  /* 0x0000000618108981 */ /* 0x000ee6000c2e1d00 */
[----:B------:R-:W-:Y:S01]  /*0320*/  IMAD.WIDE R28, R0, 0x4, R28 ;  /* 0x00000004001c7825 */ /* 0x000fe200078e021c */
[----:B------:R4:W3:Y:S01]  /*0330*/  @!P0 LDG.E.EL.128 R20, desc[UR6][R26.64] ;  /* 0x000000061a148981 */ /* 0x0008e2000c2e1d00 */
[C---:B------:R-:W-:Y:S01]  /*0340*/  LOP3.LUT R32, R12.reuse, 0xf0, RZ, 0xc0, !PT ;  /* 0x000000f00c207812 */ /* 0x040fe200078ec0ff */
[----:B------:R-:W-:Y:S01]  /*0350*/  UMOV UR4, 0x400 ;  /* 0x0000040000047882 */ /* 0x000fe20000000000 */
[----:B------:R-:W-:Y:S01]  /*0360*/  LOP3.LUT R13, R13, 0xff0, RZ, 0xc0, !PT ;  /* 0x00000ff00d0d7812 */ /* 0x000fe200078ec0ff */
[----:B------:R-:W3:Y:S01]  /*0370*/  @!P0 LDG.E.EL.128 R4, desc[UR6][R28.64] ;  /* 0x000000061c048981 */ /* 0x000ee2000c2e1d00 */
[----:B-----5:R-:W-:Y:S01]  /*0380*/  UPRMT UR4, UR5, 0x654, UR4 ;  /* 0x0000065405047896 */ /* 0x020fe20008000004 */
[----:B------:R-:W-:Y:S01]  /*0390*/  PRMT R31, R12, 0x6540, R3 ;  /* 0x000065400c1f7816 */ /* 0x000fe20000000003 */
[----:B-1----:R-:W1:Y:S01]  /*03a0*/  LDC.64 R14, c[0x0][0x218] ;  /* 0x00008600ff0e7b82 */ /* 0x002e620000000a00 */
[----:B------:R-:W-:-:S05]  /*03b0*/  IMAD.IADD R13, R13, 0x1, R32 ;  /* 0x000000010d0d7824 */ /* 0x000fca00078e0220 */
[----:B0---4-:R-:W-:Y:S02]  /*03c0*/  LEA R26, R13, UR4, 0x2 ;  /* 0x000000040d1a7c11 */ /* 0x011fe4000f8e10ff */
[----:B------:R-:W-:Y:S01]  /*03d0*/  LEA.HI R30, R30, R31, RZ, 0x8 ;  /* 0x0000001f1e1e7211 */ /* 0x000fe200078f40ff */
[----:B------:R-:W0:Y:S03]  /*03e0*/  LDC.64 R24, c[0x0][0x228] ;  /* 0x00008a00ff187b82 */ /* 0x000e260000000a00 */
[----:B------:R-:W-:-:S05]  /*03f0*/  LOP3.LUT R30, R30, 0xffffff00, RZ, 0xc0, !PT ;  /* 0xffffff001e1e7812 */ /* 0x000fca00078ec0ff */
[----:B------:R-:W-:-:S04]  /*0400*/  IMAD.IADD R13, R31, 0x1, -R30 ;  /* 0x000000011f0d7824 */ /* 0x000fc800078e0a1e */
[----:B------:R-:W-:-:S04]  /*0410*/  IMAD.WIDE R34, R13, 0x4, R34 ;  /* 0x000000040d227825 */ /* 0x000fc800078e0222 */
[C---:B-1----:R-:W-:Y:S01]  /*0420*/  IMAD.WIDE R14, R13.reuse, 0x4, R14 ;  /* 0x000000040d0e7825 */ /* 0x042fe200078e020e */
[----:B--2---:R-:W-:Y:S04]  /*0430*/  STS.128 [R26+0x10], R8 ;  /* 0x000010081a007388 */ /* 0x004fe80000000c00 */
[----:B---3--:R-:W-:Y:S04]  /*0440*/  STS.128 [R26+0x20], R16 ;  /* 0x000020101a007388 */ /* 0x008fe80000000c00 */
[----:B------:R-:W-:Y:S04]  /*0450*/  STS.128 [R26+0x30], R20 ;  /* 0x000030141a007388 */ /* 0x000fe80000000c00 */
[----:B------:R1:W-:Y:S01]  /*0460*/  STS.128 [R26], R4 ;  /* 0x000000041a007388 */ /* 0x0003e20000000c00 */
[----:B------:R-:W-:Y:S08]  /*0470*/  BAR.SYNC.DEFER_BLOCKING 0x0 ;  /* 0x0000000000007b1d */ /* 0x000ff00000010000 */
[----:B-1----:R-:W1:Y:S01]  /*0480*/  LDC.64 R4, c[0x0][0x230] ;  /* 0x00008c00ff047b82 */ /* 0x002e620000000a00 */
[----:B------:R2:W3:Y:S01]  /*0490*/  LDG.E.EL R34, desc[UR6][R34.64] ;  /* 0x0000000622227981 */ /* 0x0004e2000c2e1900 */
[----:B0-----:R-:W-:-:S03]  /*04a0*/  IMAD.WIDE R6, R13, 0x4, R24 ;  /* 0x000000040d067825 */ /* 0x001fc600078e0218 */
[----:B------:R0:W4:Y:S04]  /*04b0*/  LDG.E.EL R15, desc[UR6][R14.64] ;  /* 0x000000060e0f7981 */ /* 0x000128000c2e1900 */
[----:B------:R5:W4:Y:S01]  /*04c0*/  LDG.E.EL R9, desc[UR6][R6.64] ;  /* 0x0000000606097981 */ /* 0x000b22000c2e1900 */
[----:B-1----:R-:W-:-:S06]  /*04d0*/  IMAD.WIDE R10, R13, 0x4, R4 ;  /* 0x000000040d0a7825 */ /* 0x002fcc00078e0204 */
[----:B------:R1:W4:Y:S01]  /*04e0*/  LDG.E.EL R10, desc[UR6][R10.64] ;  /* 0x000000060a0a7981 */ /* 0x000322000c2e1900 */
[----:B------:R-:W-:-:S04]  /*04f0*/  LOP3.LUT R4, R12, 0xff, RZ, 0xc0, !PT ;  /* 0x000000ff0c047812 */ /* 0x000fc800078ec0ff */
[----:B------:R-:W-:-:S05]  /*0500*/  LEA R5, R4, UR4, 0x2 ;  /* 0x0000000404057c11 */ /* 0x000fca000f8e10ff */
[----:B------:R-:W4:Y:S04]  /*0510*/  LDS R37, [R5] ;  /* 0x0000000005257984 */ /* 0x000f280000000800 */
[----:B--2---:R-:W2:Y:S04]  /*0520*/  LDS R35, [R5+0x1100] ;  /* 0x0011000005237984 */ /* 0x004ea80000000800 */
[----:B------:R-:W0:Y:S04]  /*0530*/  LDS R31, [R5+0x2200] ;  /* 0x00220000051f7984 */ /* 0x000e280000000800 */
[----:B------:R-:W1:Y:S04]  /*0540*/  LDS R29, [R5+0x3300] ;  /* 0x00330000051d7984 */ /* 0x000e680000000800 */
[----:B------:R-:W2:Y:S04]  /*0550*/  LDS R36, [R5+0x3b80] ;  /* 0x003b800005247984 */ /* 0x000ea80000000800 */
[----:B------:R-:W-:Y:S04]  /*0560*/  LDS R32, [R5+0x1540] ;  /* 0x0015400005207984 */ /* 0x000fe80000000800 */
[----:B------:R-:W-:Y:S04]  /*0570*/  LDS R30, [R5+0x2640] ;  /* 0x00264000051e7984 */ /* 0x000fe80000000800 */
[----:B------:R-:W-:Y:S04]  /*0580*/  LDS R28, [R5+0x3740] ;  /* 0x00374000051c7984 */ /* 0x000fe80000000800 */
[----:B------:R-:W-:Y:S04]  /*0590*/  LDS R26, [R5+0x3fc0] ;  /* 0x003fc000051a7984 */ /* 0x000fe80000000800 */
[----:B------:R-:W-:Y:S04]  /*05a0*/  LDS R24, [R5+0x880] ;  /* 0x0008800005187984 */ /* 0x000fe80000000800 */
[----:B------:R-:W-:Y:S04]  /*05b0*/  LDS R22, [R5+0xcc0] ;  /* 0x000cc00005167984 */ /* 0x000fe80000000800 */
[----:B------:R-:W-:Y:S04]  /*05c0*/  LDS R18, [R5+0x1980] ;  /* 0x0019800005127984 */ /* 0x000fe80000000800 */
[----:B0-----:R-:W-:Y:S04]  /*05d0*/  LDS R14, [R5+0x1dc0] ;  /* 0x001dc000050e7984 */ /* 0x001fe80000000800 */
[----:B-----5:R-:W-:Y:S01]  /*05e0*/  LDS R6, [R5+0x2ec0] ;  /* 0x002ec00005067984 */ /* 0x020fe20000000800 */
[----:B-1----:R-:W-:-:S02]  /*05f0*/  IMAD.SHL.U32 R11, R12, 0x10, RZ ;  /* 0x000000100c0b7824 */ /* 0x002fc400078e00ff */
[----:B------:R-:W-:-:S03]  /*0600*/  IMAD.MOV.U32 R7, RZ, RZ, 0x3e800000 ;  /* 0x3e800000ff077424 */ /* 0x000fc600078e00ff */
[----:B------:R-:W-:-:S04]  /*0610*/  LOP3.LUT R11, R11, 0xff0, RZ, 0xc0, !PT ;  /* 0x00000ff00b0b7812 */ /* 0x000fc800078ec0ff */
[----:B------:R-:W-:Y:S02]  /*0620*/  LEA.HI R20, R11, UR4, RZ, 0x1e ;  /* 0x000000040b147c11 */ /* 0x000fe4000f8ff0ff */
[----:B------:R-:W-:-:S03]  /*0630*/  PRMT R16, R2, 0x6540, R3 ;  /* 0x0000654002107816 */ /* 0x000fc60000000003 */
[----:B------:R-:W-:Y:S01]  /*0640*/  IMAD R20, R11, 0x4, R20 ;  /* 0x000000040b147824 */ /* 0x000fe200078e0214 */
[----:B------:R-:W-:-:S04]  /*0650*/  LOP3.LUT R33, R33, 0xf, R12, 0xf8, !PT ;  /* 0x0000000f21217812 */ /* 0x000fc800078ef80c */
[----:B------:R-:W-:Y:S01]  /*0660*/  ISETP.GE.AND P3, PT, R33, 0xbd1, PT ;  /* 0x00000bd12100780c */ /* 0x000fe20003f66270 */
[----:B---3--:R-:W-:Y:S02]  /*0670*/  FADD R8, R34, 9.9999997473787516356e-06 ;  /* 0x3727c5ac22087421 */ /* 0x008fe40000000000 */
[----:B------:R-:W0:Y:S02]  /*0680*/  LDS R34, [R5+0x440] ;  /* 0x0004400005227984 */ /* 0x000e240000000800 */
[----:B------:R1:W3:Y:S02]  /*0690*/  MUFU.SQRT R13, R8 ;  /* 0x00000008000d7308 */ /* 0x0002e40000002000 */
[----:B-1----:R-:W1:Y:S01]  /*06a0*/  LDS R8, [R5+0x2a80] ;  /* 0x002a800005087984 */ /* 0x002e620000000800 */
[C---:B---3--:R-:W-:Y:S02]  /*06b0*/  FSETP.GT.AND P1, PT, R13.reuse, 8.50705917302346158658e+37, PT ;  /* 0x7e8000000d00780b */ /* 0x048fe40003f24000 */
[----:B------:R-:W-:-:S11]  /*06c0*/  FSETP.GEU.AND P2, PT, R13, 1.175494350822287508e-38, PT ;  /* 0x008000000d00780b */ /* 0x000fd60003f4e000 */
[----:B------:R-:W-:-:S04]  /*06d0*/  @P1 FMUL R13, R13, 0.25 ;  /* 0x3e8000000d0d1820 */ /* 0x000fc80000400000 */
[----:B------:R-:W-:-:S06]  /*06e0*/  @!P2 FMUL R13, R13, 16777216 ;  /* 0x4b8000000d0da820 */ /* 0x000fcc0000400000 */
[----:B------:R-:W3:Y:S01]  /*06f0*/  MUFU.RCP R13, R13 ;  /* 0x0000000d000d7308 */ /* 0x000ee20000001000 */
[----:B------:R-:W-:-:S05]  /*0700*/  FSEL R7, R7, 1, P1 ;  /* 0x3f80000007077808 */ /* 0x000fca0000800000 */
[----:B------:R-:W-:Y:S01]  /*0710*/  @!P2 FMUL R7, R7, 16777216 ;  /* 0x4b8000000707a820 */ /* 0x000fe20000400000 */
[--C-:B----4-:R-:W-:Y:S01]  /*0720*/  FADD R37, R37, -R15.reuse ;  /* 0x8000000f25257221 */ /* 0x110fe20000000000 */
[--C-:B--2---:R-:W-:Y:S01]  /*0730*/  FADD R35, R35, -R15.reuse ;  /* 0x8000000f23237221 */ /* 0x104fe20000000000 */
[--C-:B------:R-:W-:Y:S01]  /*0740*/  FADD R31, R31, -R15.reuse ;  /* 0x8000000f1f1f7221 */ /* 0x100fe20000000000 */
[--C-:B------:R-:W-:Y:S01]  /*0750*/  FADD R29, R29, -R15.reuse ;  /* 0x8000000f1d1d7221 */ /* 0x100fe20000000000 */
[--C-:B------:R-:W-:Y:S01]  /*0760*/  FADD R27, R36, -R15.reuse ;  /* 0x8000000f241b7221 */ /* 0x100fe20000000000 */
[--C-:B0-----:R-:W-:Y:S01]  /*0770*/  FADD R25, R34, -R15.reuse ;  /* 0x8000000f22197221 */ /* 0x101fe20000000000 */
[--C-:B------:R-:W-:Y:S01]  /*0780*/  FADD R23, R32, -R15.reuse ;  /* 0x8000000f20177221 */ /* 0x100fe20000000000 */
[--C-:B------:R-:W-:Y:S01]  /*0790*/  FADD R21, R30, -R15.reuse ;  /* 0x8000000f1e157221 */ /* 0x100fe20000000000 */
[----:B---3--:R-:W-:Y:S01]  /*07a0*/  FMUL R2, R13, R7 ;  /* 0x000000070d027220 */ /* 0x008fe20000400000 */
[--C-:B------:R-:W-:Y:S01]  /*07b0*/  FADD R19, R28, -R15.reuse ;  /* 0x8000000f1c137221 */ /* 0x100fe20000000000 */
[--C-:B------:R-:W-:Y:S01]  /*07c0*/  FADD R17, R26, -R15.reuse ;  /* 0x8000000f1a117221 */ /* 0x100fe20000000000 */
[--C-:B------:R-:W-:Y:S01]  /*07d0*/  FADD R13, R24, -R15.reuse ;  /* 0x8000000f180d7221 */ /* 0x100fe20000000000 */
[--C-:B------:R-:W-:Y:S01]  /*07e0*/  FADD R11, R22, -R15.reuse ;  /* 0x8000000f160b7221 */ /* 0x100fe20000000000 */
[--C-:B------:R-:W-:Y:S01]  /*07f0*/  FADD R7, R18, -R15.reuse ;  /* 0x8000000f12077221 */ /* 0x100fe20000000000 */
[--C-:B------:R-:W-:Y:S01]  /*0800*/  FADD R3, R14, -R15.reuse ;  /* 0x8000000f0e037221 */ /* 0x100fe20000000000 */
[--C-:B-1----:R-:W-:Y:S01]  /*0810*/  FADD R5, R8, -R15.reuse ;  /* 0x8000000f08057221 */ /* 0x102fe20000000000 */
[----:B------:R-:W-:Y:S01]  /*0820*/  FADD R15, R6, -R15 ;  /* 0x8000000f060f7221 */ /* 0x000fe20000000000 */
[C---:B------:R-:W-:Y:S01]  /*0830*/  FMUL R21, R2.reuse, R21 ;  /* 0x0000001502157220 */ /* 0x040fe20000400000 */
[----:B------:R-:W-:-:S02]  /*0840*/  FMUL R24, R2, R7 ;  /* 0x0000000702187220 */ /* 0x000fc40000400000 */
[C---:B------:R-:W-:Y:S01]  /*0850*/  FMUL R15, R2.reuse, R15 ;  /* 0x0000000f020f7220 */ /* 0x040fe20000400000 */
[C-C-:B------:R-:W-:Y:S01]  /*0860*/  FFMA R7, R9.reuse, R21, R10.reuse ;  /* 0x0000001509077223 */ /* 0x140fe2000000000a */
[C---:B------:R-:W-:Y:S01]  /*0870*/  FMUL R26, R2.reuse, R3 ;  /* 0x00000003021a7220 */ /* 0x040fe20000400000 */
[C---:B------:R-:W-:Y:S01]  /*0880*/  FMUL R6, R2.reuse, R11 ;  /* 0x0000000b02067220 */ /* 0x040fe20000400000 */
[C-C-:B------:R-:W-:Y:S01]  /*0890*/  FFMA R21, R9.reuse, R15, R10.reuse ;  /* 0x0000000f09157223 */ /* 0x140fe2000000000a */
[C---:B------:R-:W-:Y:S01]  /*08a0*/  FMUL R17, R2.reuse, R17 ;  /* 0x0000001102117220 */ /* 0x040fe20000400000 */
[C-C-:B------:R-:W-:Y:S01]  /*08b0*/  FFMA R26, R9.reuse, R26, R10.reuse ;  /* 0x0000001a091a7223 */ /* 0x140fe2000000000a */
[--C-:B------:R-:W-:Y:S02]  /*08c0*/  FFMA R15, R9, R6, R10.reuse ;  /* 0x00000006090f7223 */ /* 0x100fe4000000000a */
[----:B------:R-:W-:Y:S01]  /*08d0*/  FSETP.GEU.AND P1, PT, R21, RZ, PT ;  /* 0x000000ff1500720b */ /* 0x000fe20003f2e000 */
[C---:B------:R-:W-:Y:S01]  /*08e0*/  FMUL R14, R2.reuse, R37 ;  /* 0x00000025020e7220 */ /* 0x040fe20000400000 */
[C---:B------:R-:W-:Y:S01]  /*08f0*/  FMUL R28, R2.reuse, R5 ;  /* 0x00000005021c7220 */ /* 0x040fe20000400000 */
[C---:B------:R-:W-:Y:S01]  /*0900*/  FMUL R37, R2.reuse, R29 ;  /* 0x0000001d02257220 */ /* 0x040fe20000400000 */
[C---:B------:R-:W-:Y:S01]  /*0910*/  FMUL R23, R2.reuse, R23 ;  /* 0x0000001702177220 */ /* 0x040fe20000400000 */
[----:B------:R-:W-:Y:S01]  /*0920*/  FFMA R5, R9, R17, R10 ;  /* 0x0000001109057223 */ /* 0x000fe2000000000a */
[C---:B------:R-:W-:Y:S01]  /*0930*/  FMUL R35, R2.reuse, R35 ;  /* 0x0000002302237220 */ /* 0x040fe20000400000 */
[C---:B------:R-:W-:Y:S01]  /*0940*/  FMUL R31, R2.reuse, R31 ;  /* 0x0000001f021f7220 */ /* 0x040fe20000400000 */
[C---:B------:R-:W-:Y:S01]  /*0950*/  FMUL R27, R2.reuse, R27 ;  /* 0x0000001b021b7220 */ /* 0x040fe20000400000 */
[C---:B------:R-:W-:Y:S01]  /*0960*/  FMUL R25, R2.reuse, R25 ;  /* 0x0000001902197220 */ /* 0x040fe20000400000 */
[C---:B------:R-:W-:Y:S01]  /*0970*/  FMUL R8, R2.reuse, R19 ;  /* 0x0000001302087220 */ /* 0x040fe20000400000 */
[----:B------:R-:W-:Y:S01]  /*0980*/  FMUL R29, R2, R13 ;  /* 0x0000000d021d7220 */ /* 0x000fe20000400000 */
[----:B------:R-:W-:-:S02]  /*0990*/  FSETP.GEU.AND P2, PT, R26, RZ, PT ;  /* 0x000000ff1a00720b */ /* 0x000fc40003f4e000 */
[----:B------:R-:W-:Y:S01]  /*09a0*/  FSEL R17, R21, RZ, P1 ;  /* 0x000000ff15117208 */ /* 0x000fe20000800000 */
[----:B------:R-:W-:Y:S01]  /*09b0*/  BAR.SYNC.DEFER_BLOCKING 0x0 ;  /* 0x0000000000007b1d */ /* 0x000fe20000010000 */
[----:B------:R-:W-:Y:S01]  /*09c0*/  FSETP.GEU.AND P1, PT, R15, RZ, PT ;  /* 0x000000ff0f00720b */ /* 0x000fe20003f2e000 */
[C-C-:B------:R-:W-:Y:S01]  /*09d0*/  FFMA R22, R9.reuse, R23, R10.reuse ;  /* 0x0000001709167223 */ /* 0x140fe2000000000a */
        /* <DEDUP_REMOVED lines=9> */
[----:B------:R-:W-:Y:S01]  /*0a70*/  FSEL R23, R26, RZ, P2 ;  /* 0x000000ff1a177208 */ /* 0x000fe20001000000 */
[----:B------:R-:W-:Y:S01]  /*0a80*/  FFMA R10, R9, R28, R10 ;  /* 0x0000001c090a7223 */ /* 0x000fe2000000000a */
[----:B------:R-:W-:-:S02]  /*0a90*/  FSETP.GTU.AND P4, PT, R17, RZ, PT ;  /* 0x000000ff1100720b */ /* 0x000fc40003f8c000 */
[----:B------:R-:W-:Y:S02]  /*0aa0*/  FSEL R21, R15, RZ, P1 ;  /* 0x000000ff0f157208 */ /* 0x000fe40000800000 */
[C---:B------:R-:W-:Y:S02]  /*0ab0*/  LOP3.LUT R27, R16.reuse, 0xe0, RZ, 0xfc, !PT ;  /* 0x000000e0101b7812 */ /* 0x040fe400078efcff */
[C---:B------:R-:W-:Y:S02]  /*0ac0*/  LOP3.LUT R29, R16.reuse, 0xd0, RZ, 0xfc, !PT ;  /* 0x000000d0101d7812 */ /* 0x040fe400078efcff */
[C---:B------:R-:W-:Y:S01]  /*0ad0*/  LOP3.LUT R9, R16.reuse, 0xc0, RZ, 0xfc, !PT ;  /* 0x000000c010097812 */ /* 0x040fe200078efcff */
[----:B------:R0:W-:Y:S01]  /*0ae0*/  STS [R20+0x2c], R17 ;  /* 0x00002c1114007388 */ /* 0x0001e20000000800 */
[C---:B------:R-:W-:Y:S02]  /*0af0*/  LOP3.LUT R31, R16.reuse, 0xb0, RZ, 0xfc, !PT ;  /* 0x000000b0101f7812 */ /* 0x040fe400078efcff */
[----:B------:R-:W-:-:S02]  /*0b00*/  LOP3.LUT R25, R16, 0x90, RZ, 0xfc, !PT ;  /* 0x0000009010197812 */ /* 0x000fc400078efcff */
[C---:B------:R-:W-:Y:S02]  /*0b10*/  LOP3.LUT R15, R16.reuse, 0x80, RZ, 0xfc, !PT ;  /* 0x00000080100f7812 */ /* 0x040fe400078efcff */
[C---:B------:R-:W-:Y:S02]  /*0b20*/  LOP3.LUT R35, R16.reuse, 0x70, RZ, 0xfc, !PT ;  /* 0x0000007010237812 */ /* 0x040fe400078efcff */
[C---:B------:R-:W-:Y:S02]  /*0b30*/  LOP3.LUT R26, R16.reuse, 0x60, RZ, 0xfc, !PT ;  /* 0x00000060101a7812 */ /* 0x040fe400078efcff */
[C---:B0-----:R-:W-:Y:S02]  /*0b40*/  LOP3.LUT R17, R16.reuse, 0xa0, RZ, 0xfc, !PT ;  /* 0x000000a010117812 */ /* 0x041fe400078efcff */
[C---:B------:R-:W-:Y:S02]  /*0b50*/  LOP3.LUT R36, R16.reuse, 0x50, RZ, 0xfc, !PT ;  /* 0x0000005010247812 */ /* 0x040fe400078efcff */
[----:B------:R-:W-:-:S02]  /*0b60*/  LOP3.LUT R28, R16, 0x40, RZ, 0xfc, !PT ;  /* 0x00000040101c7812 */ /* 0x000fc400078efcff */
[C---:B------:R-:W-:Y:S02]  /*0b70*/  LOP3.LUT R30, R16.reuse, 0x30, RZ, 0xfc, !PT ;  /* 0x00000030101e7812 */ /* 0x040fe400078efcff */
[C---:B------:R-:W-:Y:S02]  /*0b80*/  LOP3.LUT R32, R16.reuse, 0x20, RZ, 0xfc, !PT ;  /* 0x0000002010207812 */ /* 0x040fe400078efcff */
[C---:B------:R-:W-:Y:S02]  /*0b90*/  LOP3.LUT R34, R16.reuse, 0x10, RZ, 0xfc, !PT ;  /* 0x0000001010227812 */ /* 0x040fe400078efcff */
[----:B------:R-:W-:Y:S01]  /*0ba0*/  LOP3.LUT R24, R16, 0xf0, RZ, 0xfc, !PT ;  /* 0x000000f010187812 */ /* 0x000fe200078efcff */
[----:B------:R0:W-:Y:S01]  /*0bb0*/  STS [R20+0x1c], R23 ;  /* 0x00001c1714007388 */ /* 0x0001e20000000800 */
[----:B------:R-:W-:Y:S02]  /*0bc0*/  FSETP.GTU.AND P5, PT, R23, RZ, PT ;  /* 0x000000ff1700720b */ /* 0x000fe40003fac000 */
[----:B------:R-:W-:Y:S01]  /*0bd0*/  FSETP.GEU.AND P6, PT, R7, RZ, PT ;  /* 0x000000ff0700720b */ /* 0x000fe20003fce000 */
[----:B------:R1:W-:Y:S01]  /*0be0*/  STS [R20+0xc], R21 ;  /* 0x00000c1514007388 */ /* 0x0003e20000000800 */
[----:B------:R-:W-:Y:S01]  /*0bf0*/  FSETP.GTU.AND P1, PT, R21, RZ, PT ;  /* 0x000000ff1500720b */ /* 0x000fe20003f2c000 */
[----:B------:R-:W-:-:S02]  /*0c00*/  IMAD R27, R27, 0xbd1, R33 ;  /* 0x00000bd11b1b7824 */ /* 0x000fc400078e0221 */
[--C-:B------:R-:W-:Y:S02]  /*0c10*/  IMAD R29, R29, 0xbd1, R33.reuse ;  /* 0x00000bd11d1d7824 */ /* 0x100fe400078e0221 */
[--C-:B0-----:R-:W-:Y:S02]  /*0c20*/  IMAD R23, R16, 0xbd1, R33.reuse ;  /* 0x00000bd110177824 */ /* 0x101fe400078e0221 */
[--C-:B------:R-:W-:Y:S02]  /*0c30*/  IMAD R16, R9, 0xbd1, R33.reuse ;  /* 0x00000bd109107824 */ /* 0x100fe400078e0221 */
[--C-:B------:R-:W-:Y:S02]  /*0c40*/  IMAD R31, R31, 0xbd1, R33.reuse ;  /* 0x00000bd11f1f7824 */ /* 0x100fe400078e0221 */
[--C-:B------:R-:W-:Y:S02]  /*0c50*/  IMAD R17, R17, 0xbd1, R33.reuse ;  /* 0x00000bd111117824 */ /* 0x100fe400078e0221 */
[----:B------:R-:W-:-:S02]  /*0c60*/  IMAD R25, R25, 0xbd1, R33 ;  /* 0x00000bd119197824 */ /* 0x000fc400078e0221 */
[--C-:B------:R-:W-:Y:S02]  /*0c70*/  IMAD R15, R15, 0xbd1, R33.reuse ;  /* 0x00000bd10f0f7824 */ /* 0x100fe400078e0221 */
[--C-:B------:R-:W-:Y:S02]  /*0c80*/  IMAD R35, R35, 0xbd1, R33.reuse ;  /* 0x00000bd123237824 */ /* 0x100fe400078e0221 */
[--C-:B------:R-:W-:Y:S02]  /*0c90*/  IMAD R26, R26, 0xbd1, R33.reuse ;  /* 0x00000bd11a1a7824 */ /* 0x100fe400078e0221 */
[--C-:B------:R-:W-:Y:S02]  /*0ca0*/  IMAD R37, R36, 0xbd1, R33.reuse ;  /* 0x00000bd124257824 */ /* 0x100fe400078e0221 */
[--C-:B------:R-:W-:Y:S02]  /*0cb0*/  IMAD R28, R28, 0xbd1, R33.reuse ;  /* 0x00000bd11c1c7824 */ /* 0x100fe400078e0221 */
[----:B------:R-:W-:-:S02]  /*0cc0*/  IMAD R30, R30, 0xbd1, R33 ;  /* 0x00000bd11e1e7824 */ /* 0x000fc400078e0221 */
[--C-:B------:R-:W-:Y:S02]  /*0cd0*/  IMAD R32, R32, 0xbd1, R33.reuse ;  /* 0x00000bd120207824 */ /* 0x100fe400078e0221 */
[--C-:B-1----:R-:W-:Y:S02]  /*0ce0*/  IMAD R21, R34, 0xbd1, R33.reuse ;  /* 0x00000bd122157824 */ /* 0x102fe400078e0221 */
[----:B------:R-:W-:Y:S01]  /*0cf0*/  IMAD R33, R24, 0xbd1, R33 ;  /* 0x00000bd118217824 */ /* 0x000fe200078e0221 */
[----:B------:R-:W-:Y:S02]  /*0d00*/  FSEL R24, R7, RZ, P6 ;  /* 0x000000ff07187208 */ /* 0x000fe40003000000 */
[----:B------:R-:W-:Y:S02]  /*0d10*/  SEL R7, RZ, 0x1, P5 ;  /* 0x00000001ff077807 */ /* 0x000fe40002800000 */
[----:B------:R-:W-:Y:S02]  /*0d20*/  FSETP.GEU.AND P5, PT, R5, RZ, PT ;  /* 0x000000ff0500720b */ /* 0x000fe40003fae000 */
[----:B------:R-:W-:-:S02]  /*0d30*/  FSETP.GEU.AND P2, PT, R10, RZ, PT ;  /* 0x000000ff0a00720b */ /* 0x000fc40003f4e000 */
[----:B------:R-:W-:Y:S02]  /*0d40*/  FSEL R5, R5, RZ, P5 ;  /* 0x000000ff05057208 */ /* 0x000fe40002800000 */
[----:B------:R-:W-:Y:S02]  /*0d50*/  FSETP.GEU.AND P6, PT, R6, RZ, PT ;  /* 0x000000ff0600720b */ /* 0x000fe40003fce000 */
[----:B------:R-:W-:Y:S01]  /*0d60*/  FSETP.GEU.AND P5, PT, R22, RZ, PT ;  /* 0x000000ff1600720b */ /* 0x000fe20003fae000 */
[----:B------:R0:W-:Y:S01]  /*0d70*/  STS [R20+0x24], R24 ;  /* 0x0000241814007388 */ /* 0x0001e20000000800 */
[----:B------:R-:W-:Y:S02]  /*0d80*/  FSEL R10, R10, RZ, P2 ;  /* 0x000000ff0a0a7208 */ /* 0x000fe40001000000 */
[----:B------:R-:W-:Y:S02]  /*0d90*/  FSETP.GTU.AND P2, PT, R24, RZ, PT ;  /* 0x000000ff1800720b */ /* 0x000fe40003f4c000 */
[----:B------:R-:W-:-:S02]  /*0da0*/  FSEL R6, R6, RZ, P6 ;  /* 0x000000ff06067208 */ /* 0x000fc40003000000 */
[----:B------:R-:W-:Y:S02]  /*0db0*/  FSETP.GEU.AND P6, PT, R18, RZ, PT ;  /* 0x000000ff1200720b */ /* 0x000fe40003fce000 */
[----:B0-----:R-:W-:Y:S02]  /*0dc0*/  FSEL R24, R22, RZ, P5 ;  /* 0x000000ff16187208 */ /* 0x001fe40002800000 */
[C---:B------:R-:W-:Y:S01]  /*0dd0*/  FSETP.GEU.AND P5, PT, R13.reuse, RZ, PT ;  /* 0x000000ff0d00720b */ /* 0x040fe20003fae000 */
[----:B------:R-:W0:Y:S01]  /*0de0*/  S2R R9, SR_TID.X ;  /* 0x0000000000097919 */ /* 0x000e220000002100 */
[----:B------:R-:W-:Y:S02]  /*0df0*/  FSEL R18, R18, RZ, P6 ;  /* 0x000000ff12127208 */ /* 0x000fe40003000000 */
[----:B------:R-:W-:Y:S02]  /*0e00*/  FSEL R13, R13, RZ, P5 ;  /* 0x000000ff0d0d7208 */ /* 0x000fe40002800000 */
[----:B------:R-:W-:-:S02]  /*0e10*/  FSETP.GEU.AND P6, PT, R8, RZ, PT ;  /* 0x000000ff0800720b */ /* 0x000fc40003fce000 */
[----:B------:R-:W-:Y:S02]  /*0e20*/  FSETP.GEU.AND P5, PT, R2, RZ, PT ;  /* 0x000000ff0200720b */ /* 0x000fe40003fae000 */
[----:B------:R-:W-:Y:S02]  /*0e30*/  FSEL R8, R8, RZ, P6 ;  /* 0x000000ff08087208 */ /* 0x000fe40003000000 */
[----:B------:R-:W-:Y:S02]  /*0e40*/  FSEL R22, R2, RZ, P5 ;  /* 0x000000ff02167208 */ /* 0x000fe40002800000 */
[----:B------:R-:W-:Y:S02]  /*0e50*/  FSETP.GEU.AND P6, PT, R11, RZ, PT ;  /* 0x000000ff0b00720b */ /* 0x000fe40003fce000 */
[----:B------:R-:W-:Y:S02]  /*0e60*/  FSETP.GEU.AND P5, PT, R3, RZ, PT ;  /* 0x000000ff0300720b */ /* 0x000fe40003fae000 */
[----:B------:R-:W-:-:S02]  /*0e70*/  FSEL R11, R11, RZ, P6 ;  /* 0x000000ff0b0b7208 */ /* 0x000fc40003000000 */
[----:B------:R-:W-:Y:S02]  /*0e80*/  FSEL R3, R3, RZ, P5 ;  /* 0x000000ff03037208 */ /* 0x000fe40002800000 */
[C---:B------:R-:W-:Y:S02]  /*0e90*/  FSETP.GEU.AND P6, PT, R19.reuse, RZ, PT ;  /* 0x000000ff1300720b */ /* 0x040fe40003fce000 */
[C---:B------:R-:W-:Y:S02]  /*0ea0*/  FSETP.GEU.AND P5, PT, R14.reuse, RZ, PT ;  /* 0x000000ff0e00720b */ /* 0x040fe40003fae000 */
[----:B------:R-:W-:Y:S02]  /*0eb0*/  FSEL R19, R19, RZ, P6 ;  /* 0x000000ff13137208 */ /* 0x000fe40003000000 */
[----:B------:R-:W-:Y:S01]  /*0ec0*/  FSEL R14, R14, RZ, P5 ;  /* 0x000000ff0e0e7208 */ /* 0x000fe20002800000 */
[----:B------:R-:W-:Y:S04]  /*0ed0*/  STS [R20+0x14], R24 ;  /* 0x0000141814007388 */ /* 0x000fe80000000800 */
        /* <DEDUP_REMOVED lines=9> */
[----:B------:R-:W-:Y:S04]  /*0f70*/  STS [R20], R14 ;  /* 0x0000000e14007388 */ /* 0x000fe80000000800 */
[----:B------:R1:W-:Y:S01]  /*0f80*/  STS [R20+0x3c], R5 ;  /* 0x00003c0514007388 */ /* 0x0003e20000000800 */
[----:B0-----:R-:W-:Y:S01]  /*0f90*/  SHF.R.U32.HI R9, RZ, 0x2, R9 ;  /* 0x00000002ff097819 */ /* 0x001fe20000011609 */
[----:B------:R-:W-:Y:S01]  /*0fa0*/  BAR.SYNC.DEFER_BLOCKING 0x0 ;  /* 0x0000000000007b1d */ /* 0x000fe20000010000 */
[----:B-1----:R-:W-:-:S02]  /*0fb0*/  LOP3.LUT R20, R4, 0x100, RZ, 0xfc, !PT ;  /* 0x0000010004147812 */ /* 0x002fc400078efcff */
[----:B------:R-:W-:Y:S02]  /*0fc0*/  FSETP.GTU.AND P6, PT, R24, RZ, PT ;  /* 0x000000ff1800720b */ /* 0x000fe40003fcc000 */
[----:B------:R-:W-:Y:S02]  /*0fd0*/  SHF.R.U32.HI R20, RZ, 0x2, R20 ;  /* 0x00000002ff147819 */ /* 0x000fe40000011614 */
[----:B------:R-:W-:Y:S02]  /*0fe0*/  LOP3.LUT R9, R9, 0x3c, RZ, 0xc0, !PT ;  /* 0x0000003c09097812 */ /* 0x000fe400078ec0ff */
[----:B------:R-:W-:Y:S02]  /*0ff0*/  LEA R24, R4, UR4, 0x2 ;  /* 0x0000000404187c11 */ /* 0x000fe4000f8e10ff */
[----:B------:R-:W-:-:S03]  /*1000*/  LOP3.LUT R20, R20, 0x7c, RZ, 0xc0, !PT ;  /* 0x0000007c14147812 */ /* 0x000fc600078ec0ff */
[C---:B------:R-:W-:Y:S02]  /*1010*/  IMAD.IADD R34, R24.reuse, 0x1, R9 ;  /* 0x0000000118227824 */ /* 0x040fe400078e0209 */
[----:B------:R-:W-:Y:S01]  /*1020*/  IMAD.IADD R36, R24, 0x1, R20 ;  /* 0x0000000118247824 */ /* 0x000fe200078e0214 */
[----:B------:R-:W-:-:S03]  /*1030*/  FSETP.GTU.AND P5, PT, R3, RZ, PT ;  /* 0x000000ff0300720b */ /* 0x000fc60003fac000 */
[----:B------:R-:W0:Y:S01]  /*1040*/  LDS R34, [R34] ;  /* 0x0000000022227984 */ /* 0x000e220000000800 */
[----:B------:R-:W-:-:S03]  /*1050*/  SEL R3, RZ, 0x1, P1 ;  /* 0x00000001ff037807 */ /* 0x000fc60000800000 */
[----:B------:R-:W1:Y:S01]  /*1060*/  LDS R36, [R36+0x400] ;  /* 0x0004000024247984 */ /* 0x000e620000000800 */
[----:B------:R-:W-:Y:S02]  /*1070*/  FSETP.GTU.AND P1, PT, R11, RZ, PT ;  /* 0x000000ff0b00720b */ /* 0x000fe40003f2c000 */
[----:B------:R-:W-:Y:S02]  /*1080*/  SEL R11, RZ, 0x1, P6 ;  /* 0x00000001ff0b7807 */ /* 0x000fe40003000000 */
[----:B------:R-:W-:Y:S02]  /*1090*/  FSETP.GTU.AND P6, PT, R13, RZ, PT ;  /* 0x000000ff0d00720b */ /* 0x000fe40003fcc000 */
[----:B------:R-:W-:Y:S02]  /*10a0*/  SEL R9, RZ, 0x1, P2 ;  /* 0x00000001ff097807 */ /* 0x000fe40001000000 */
[----:B------:R-:W-:Y:S02]  /*10b0*/  SEL R13, RZ, 0x1, P1 ;  /* 0x00000001ff0d7807 */ /* 0x000fe40000800000 */
[----:B------:R-:W-:-:S02]  /*10c0*/  FSETP.GTU.AND P2, PT, R19, RZ, PT ;  /* 0x000000ff1300720b */ /* 0x000fc40003f4c000 */
[----:B------:R-:W-:Y:S02]  /*10d0*/  FSETP.GTU.AND P1, PT, R18, RZ, PT ;  /* 0x000000ff1200720b */ /* 0x000fe40003f2c000 */
[----:B------:R-:W2:Y:S01]  /*10e0*/  LDC.64 R18, c[0x0][0x238] ;  /* 0x00008e00ff127b82 */ /* 0x000ea20000000a00 */
[----:B------:R-:W-:Y:S02]  /*10f0*/  SEL R2, RZ, 0x1, P4 ;  /* 0x00000001ff027807 */ /* 0x000fe40002000000 */
[----:B------:R-:W-:Y:S01]  /*1100*/  FSETP.GTU.AND P4, PT, R22, RZ, PT ;  /* 0x000000ff1600720b */ /* 0x000fe20003f8c000 */
[----:B--2---:R-:W-:-:S04]  /*1110*/  IMAD.WIDE R22, R23, 0x4, R18 ;  /* 0x0000000417167825 */ /* 0x004fc800078e0212 */
[----:B------:R-:W-:Y:S01]  /*1120*/  IMAD.WIDE R20, R21, 0x4, R18 ;  /* 0x0000000415147825 */ /* 0x000fe200078e0212 */
[----:B0-----:R-:W-:Y:S04]  /*1130*/  @!P3 STG.E desc[UR6][R22.64], R34 ;  /* 0x000000221600b986 */ /* 0x001fe8000c101906 */
[----:B-1----:R0:W-:Y:S02]  /*1140*/  @!P3 STG.E desc[UR6][R20.64], R36 ;  /* 0x000000241400b986 */ /* 0x0021e4000c101906 */
[C---:B0-----:R-:W-:Y:S02]  /*1150*/  LOP3.LUT R20, R4.reuse, 0x200, RZ, 0xfc, !PT ;  /* 0x0000020004147812 */ /* 0x041fe400078efcff */
[----:B------:R-:W-:Y:S02]  /*1160*/  LOP3.LUT R22, R4, 0x300, RZ, 0xfc, !PT ;  /* 0x0000030004167812 */ /* 0x000fe400078efcff */
[----:B------:R-:W-:-:S02]  /*1170*/  SHF.R.U32.HI R20, RZ, 0x2, R20 ;  /* 0x00000002ff147819 */ /* 0x000fc40000011614 */
[----:B------:R-:W-:Y:S02]  /*1180*/  SHF.R.U32.HI R22, RZ, 0x2, R22 ;  /* 0x00000002ff167819 */ /* 0x000fe40000011616 */
[----:B------:R-:W-:-:S05]  /*1190*/  LOP3.LUT R23, R20, 0xbc, RZ, 0xc0, !PT ;  /* 0x000000bc14177812 */ /* 0x000fca00078ec0ff */
[----:B------:R-:W-:Y:S01]  /*11a0*/  IMAD.IADD R34, R24, 0x1, R23 ;  /* 0x0000000118227824 */ /* 0x000fe200078e0217 */
[----:B------:R-:W-:-:S05]  /*11b0*/  LOP3.LUT R23, R22, 0xfc, RZ, 0xc0, !PT ;  /* 0x000000fc16177812 */ /* 0x000fca00078ec0ff */
[----:B------:R-:W-:Y:S01]  /*11c0*/  IMAD.IADD R23, R24, 0x1, R23 ;  /* 0x0000000118177824 */ /* 0x000fe200078e0217 */
[----:B------:R-:W0:Y:S04]  /*11d0*/  LDS R34, [R34+0x800] ;  /* 0x0008000022227984 */ /* 0x000e280000000800 */
[----:B------:R1:W2:Y:S01]  /*11e0*/  LDS R36, [R23+0xc00] ;  /* 0x000c000017247984 */ /* 0x0002a20000000800 */
[----:B------:R-:W-:-:S04]  /*11f0*/  IMAD.WIDE R20, R32, 0x4, R18 ;  /* 0x0000000420147825 */ /* 0x000fc800078e0212 */
[----:B-1----:R-:W-:Y:S01]  /*1200*/  IMAD.WIDE R22, R30, 0x4, R18 ;  /* 0x000000041e167825 */ /* 0x002fe200078e0212 */
[C---:B------:R-:W-:Y:S02]  /*1210*/  LOP3.LUT R30, R4.reuse, 0x400, RZ, 0xfc, !PT ;  /* 0x00000400041e7812 */ /* 0x040fe400078efcff */
[----:B------:R-:W-:Y:S02]  /*1220*/  LOP3.LUT R32, R4, 0x500, RZ, 0xfc, !PT ;  /* 0x0000050004207812 */ /* 0x000fe400078efcff */
[----:B------:R-:W-:Y:S02]  /*1230*/  SHF.R.U32.HI R30, RZ, 0x2, R30 ;  /* 0x00000002ff1e7819 */ /* 0x000fe4000001161e */
[----:B------:R-:W-:Y:S02]  /*1240*/  SHF.R.U32.HI R32, RZ, 0x2, R32 ;  /* 0x00000002ff207819 */ /* 0x000fe40000011620 */
[----:B------:R-:W-:-:S05]  /*1250*/  LOP3.LUT R30, R30, 0x13c, RZ, 0xc0, !PT ;  /* 0x0000013c1e1e7812 */ /* 0x000fca00078ec0ff */
[----:B------:R-:W-:Y:S01]  /*1260*/  IMAD.IADD R30, R24, 0x1, R30 ;  /* 0x00000001181e7824 */ /* 0x000fe200078e021e */
[----:B0-----:R0:W-:Y:S04]  /*1270*/  @!P3 STG.E desc[UR6][R20.64], R34 ;  /* 0x000000221400b986 */ /* 0x0011e8000c101906 */
[----:B--2---:R1:W-:Y:S04]  /*1280*/  @!P3 STG.E desc[UR6][R22.64], R36 ;  /* 0x000000241600b986 */ /* 0x0043e8000c101906 */
[----:B------:R-:W2:Y:S01]  /*1290*/  LDS R23, [R30+0x1000] ;  /* 0x001000001e177984 */ /* 0x000ea20000000800 */
[----:B0-----:R-:W-:-:S02]  /*12a0*/  LOP3.LUT R20, R4, 0x600, RZ, 0xfc, !PT ;  /* 0x0000060004147812 */ /* 0x001fc400078efcff */
[----:B------:R-:W-:Y:S02]  /*12b0*/  LOP3.LUT R21, R32, 0x17c, RZ, 0xc0, !PT ;  /* 0x0000017c20157812 */ /* 0x000fe400078ec0ff */
[----:B-1----:R-:W-:Y:S02]  /*12c0*/  LOP3.LUT R22, R4, 0x700, RZ, 0xfc, !PT ;  /* 0x0000070004167812 */ /* 0x002fe400078efcff */
[----:B------:R-:W-:Y:S02]  /*12d0*/  SHF.R.U32.HI R20, RZ, 0x2, R20 ;  /* 0x00000002ff147819 */ /* 0x000fe40000011614 */
[----:B------:R-:W-:Y:S01]  /*12e0*/  SHF.R.U32.HI R22, RZ, 0x2, R22 ;  /* 0x00000002ff167819 */ /* 0x000fe20000011616 */
[----:B------:R-:W-:Y:S01]  /*12f0*/  IMAD.IADD R21, R24, 0x1, R21 ;  /* 0x0000000118157824 */ /* 0x000fe200078e0215 */
[----:B------:R-:W-:Y:S02]  /*1300*/  LOP3.LUT R20, R20, 0x1bc, RZ, 0xc0, !PT ;  /* 0x000001bc14147812 */ /* 0x000fe400078ec0ff */
[----:B------:R-:W-:-:S02]  /*1310*/  LOP3.LUT R22, R22, 0x1fc, RZ, 0xc0, !PT ;  /* 0x000001fc16167812 */ /* 0x000fc400078ec0ff */
[----:B------:R0:W1:Y:S01]  /*1320*/  LDS R34, [R21+0x1400] ;  /* 0x0014000015227984 */ /* 0x0000620000000800 */
[C---:B------:R-:W-:Y:S02]  /*1330*/  IMAD.IADD R32, R24.reuse, 0x1, R20 ;  /* 0x0000000118207824 */ /* 0x040fe400078e0214 */
[----:B------:R-:W-:-:S04]  /*1340*/  IMAD.IADD R22, R24, 0x1, R22 ;  /* 0x0000000118167824 */ /* 0x000fc800078e0216 */
[----:B------:R-:W3:Y:S04]  /*1350*/  LDS R32, [R32+0x1800] ;  /* 0x0018000020207984 */ /* 0x000ee80000000800 */
[----:B------:R-:W4:Y:S01]  /*1360*/  LDS R30, [R22+0x1c00] ;  /* 0x001c0000161e7984 */ /* 0x000f220000000800 */
[----:B0-----:R-:W-:-:S05]  /*1370*/  IMAD.WIDE R20, R28, 0x4, R18 ;  /* 0x000000041c147825 */ /* 0x001fca00078e0212 */
[----:B--2---:R0:W-:Y:S02]  /*1380*/  @!P3 STG.E desc[UR6][R20.64], R23 ;  /* 0x000000171400b986 */ /* 0x0041e4000c101906 */
[----:B0-----:R-:W-:Y:S01]  /*1390*/  IMAD.WIDE R22, R37, 0x4, R18 ;  /* 0x0000000425167825 */ /* 0x001fe200078e0212 */
[----:B------:R-:W-:-:S03]  /*13a0*/  LOP3.LUT R20, R4, 0x800, RZ, 0xfc, !PT ;  /* 0x0000080004147812 */ /* 0x000fc600078efcff */
[----:B------:R-:W-:Y:S01]  /*13b0*/  IMAD.WIDE R36, R26, 0x4, R18 ;  /* 0x000000041a247825 */ /* 0x000fe200078e0212 */
[----:B-1----:R0:W-:Y:S01]  /*13c0*/  @!P3 STG.E desc[UR6][R22.64], R34 ;  /* 0x000000221600b986 */ /* 0x0021e2000c101906 */
[----:B------:R-:W-:Y:S02]  /*13d0*/  SHF.R.U32.HI R20, RZ, 0x2, R20 ;  /* 0x00000002ff147819 */ /* 0x000fe40000011614 */
[C---:B------:R-:W-:Y:S01]  /*13e0*/  LOP3.LUT R28, R4.reuse, 0xa00, RZ, 0xfc, !PT ;  /* 0x00000a00041c7812 */ /* 0x040fe200078efcff */
[----:B---3--:R-:W-:Y:S01]  /*13f0*/  @!P3 STG.E desc[UR6][R36.64], R32 ;  /* 0x000000202400b986 */ /* 0x008fe2000c101906 */
[----:B0-----:R-:W-:Y:S01]  /*1400*/  IMAD.WIDE R34, R35, 0x4, R18 ;  /* 0x0000000423227825 */ /* 0x001fe200078e0212 */
[----:B------:R-:W-:-:S04]  /*1410*/  LOP3.LUT R22, R4, 0xb00, RZ, 0xfc, !PT ;  /* 0x00000b0004167812 */ /* 0x000fc800078efcff */
[----:B----4-:R0:W-:Y:S01]  /*1420*/  @!P3 STG.E desc[UR6][R34.64], R30 ;  /* 0x0000001e2200b986 */ /* 0x0101e2000c101906 */
[C---:B------:R-:W-:Y:S02]  /*1430*/  LOP3.LUT R21, R4.reuse, 0xc00, RZ, 0xfc, !PT ;  /* 0x00000c0004157812 */ /* 0x040fe400078efcff */
[----:B------:R-:W-:Y:S02]  /*1440*/  SHF.R.U32.HI R28, RZ, 0x2, R28 ;  /* 0x00000002ff1c7819 */ /* 0x000fe4000001161c */
[----:B------:R-:W-:Y:S02]  /*1450*/  SHF.R.U32.HI R23, RZ, 0x2, R22 ;  /* 0x00000002ff177819 */ /* 0x000fe40000011616 */
[----:B0-----:R-:W-:Y:S02]  /*1460*/  LOP3.LUT R30, R4, 0x900, RZ, 0xfc, !PT ;  /* 0x00000900041e7812 */ /* 0x001fe400078efcff */
[----:B------:R-:W-:Y:S02]  /*1470*/  LOP3.LUT R35, R20, 0x23c, RZ, 0xc0, !PT ;  /* 0x0000023c14237812 */ /* 0x000fe400078ec0ff */
[----:B------:R-:W-:-:S02]  /*1480*/  SHF.R.U32.HI R30, RZ, 0x2, R30 ;  /* 0x00000002ff1e7819 */ /* 0x000fc4000001161e */
[----:B------:R-:W-:Y:S01]  /*1490*/  LOP3.LUT R26, R4, 0xd00, RZ, 0xfc, !PT ;  /* 0x00000d00041a7812 */ /* 0x000fe200078efcff */
[----:B------:R-:W-:Y:S01]  /*14a0*/  IMAD.IADD R36, R24, 0x1, R35 ;  /* 0x0000000118247824 */ /* 0x000fe200078e0223 */
[----:B------:R-:W-:Y:S02]  /*14b0*/  SHF.R.U32.HI R22, RZ, 0x2, R21 ;  /* 0x00000002ff167819 */ /* 0x000fe40000011615 */
[C---:B------:R-:W-:Y:S02]  /*14c0*/  LOP3.LUT R21, R4.reuse, 0xe00, RZ, 0xfc, !PT ;  /* 0x00000e0004157812 */ /* 0x040fe400078efcff */
[----:B------:R-:W-:Y:S01]  /*14d0*/  LOP3.LUT R20, R4, 0xf00, RZ, 0xfc, !PT ;  /* 0x00000f0004147812 */ /* 0x000fe200078efcff */
[----:B------:R-:W0:Y:S01]  /*14e0*/  LDS R36, [R36+0x2000] ;  /* 0x0020000024247984 */ /* 0x000e220000000800 */
[----:B------:R-:W-:Y:S02]  /*14f0*/  LOP3.LUT R35, R30, 0x27c, RZ, 0xc0, !PT ;  /* 0x0000027c1e237812 */ /* 0x000fe400078ec0ff */
[----:B------:R-:W-:-:S02]  /*1500*/  LOP3.LUT R28, R28, 0x2bc, RZ, 0xc0, !PT ;  /* 0x000002bc1c1c7812 */ /* 0x000fc400078ec0ff */
[----:B------:R-:W-:Y:S02]  /*1510*/  SHF.R.U32.HI R26, RZ, 0x2, R26 ;  /* 0x00000002ff1a7819 */ /* 0x000fe4000001161a */
[----:B------:R-:W-:Y:S01]  /*1520*/  SHF.R.U32.HI R21, RZ, 0x2, R21 ;  /* 0x00000002ff157819 */ /* 0x000fe20000011615 */
[C---:B------:R-:W-:Y:S01]  /*1530*/  IMAD.IADD R37, R24.reuse, 0x1, R35 ;  /* 0x0000000118257824 */ /* 0x040fe200078e0223 */
[----:B------:R-:W-:Y:S02]  /*1540*/  SHF.R.U32.HI R20, RZ, 0x2, R20 ;  /* 0x00000002ff147819 */ /* 0x000fe40000011614 */
[----:B------:R-:W-:Y:S01]  /*1550*/  LOP3.LUT R23, R23, 0x2fc, RZ, 0xc0, !PT ;  /* 0x000002fc17177812 */ /* 0x000fe200078ec0ff */
[----:B------:R-:W-:Y:S01]  /*1560*/  IMAD.IADD R35, R24, 0x1, R28 ;  /* 0x0000000118237824 */ /* 0x000fe200078e021c */
[----:B------:R-:W-:Y:S01]  /*1570*/  LOP3.LUT R22, R22, 0x33c, RZ, 0xc0, !PT ;  /* 0x0000033c16167812 */ /* 0x000fe200078ec0ff */
[----:B------:R-:W1:Y:S01]  /*1580*/  LDS R37, [R37+0x2400] ;  /* 0x0024000025257984 */ /* 0x000e620000000800 */
[----:B------:R-:W-:-:S02]  /*1590*/  LOP3.LUT R26, R26, 0x37c, RZ, 0xc0, !PT ;  /* 0x0000037c1a1a7812 */ /* 0x000fc400078ec0ff */
[----:B------:R-:W-:Y:S01]  /*15a0*/  LOP3.LUT R21, R21, 0x3bc, RZ, 0xc0, !PT ;  /* 0x000003bc15157812 */ /* 0x000fe200078ec0ff */
[----:B------:R-:W-:Y:S01]  /*15b0*/  IMAD.IADD R34, R24, 0x1, R23 ;  /* 0x0000000118227824 */ /* 0x000fe200078e0217 */
[----:B------:R-:W-:Y:S01]  /*15c0*/  LOP3.LUT R20, R20, 0x3fc, RZ, 0xc0, !PT ;  /* 0x000003fc14147812 */ /* 0x000fe200078ec0ff */
[C---:B------:R-:W-:Y:S01]  /*15d0*/  IMAD.IADD R32, R24.reuse, 0x1, R22 ;  /* 0x0000000118207824 */ /* 0x040fe200078e0216 */
[----:B------:R-:W2:Y:S01]  /*15e0*/  LDS R35, [R35+0x2800] ;  /* 0x0028000023237984 */ /* 0x000ea20000000800 */
[C---:B------:R-:W-:Y:S02]  /*15f0*/  IMAD.IADD R30, R24.reuse, 0x1, R26 ;  /* 0x00000001181e7824 */ /* 0x040fe400078e021a */
[C---:B------:R-:W-:Y:S01]  /*1600*/  IMAD.IADD R28, R24.reuse, 0x1, R21 ;  /* 0x00000001181c7824 */ /* 0x040fe200078e0215 */
[----:B------:R-:W3:Y:S01]  /*1610*/  LDS R34, [R34+0x2c00] ;  /* 0x002c000022227984 */ /* 0x000ee20000000800 */
[----:B------:R-:W-:-:S03]  /*1620*/  IMAD.IADD R26, R24, 0x1, R20 ;  /* 0x00000001181a7824 */ /* 0x000fc600078e0214 */
[----:B------:R-:W4:Y:S04]  /*1630*/  LDS R32, [R32+0x3000] ;  /* 0x0030000020207984 */ /* 0x000f280000000800 */
[----:B------:R-:W5:Y:S04]  /*1640*/  LDS R30, [R30+0x3400] ;  /* 0x003400001e1e7984 */ /* 0x000f680000000800 */
[----:B------:R-:W5:Y:S04]  /*1650*/  LDS R28, [R28+0x3800] ;  /* 0x003800001c1c7984 */ /* 0x000f680000000800 */
[----:B------:R-:W5:Y:S01]  /*1660*/  LDS R26, [R26+0x3c00] ;  /* 0x003c00001a1a7984 */ /* 0x000f620000000800 */
[----:B------:R-:W-:-:S04]  /*1670*/  IMAD.WIDE R20, R15, 0x4, R18 ;  /* 0x000000040f147825 */ /* 0x000fc800078e0212 */
[--C-:B------:R-:W-:Y:S01]  /*1680*/  IMAD.WIDE R22, R25, 0x4, R18.reuse ;  /* 0x0000000419167825 */ /* 0x100fe200078e0212 */
[----:B0-----:R0:W-:Y:S03]  /*1690*/  @!P3 STG.E desc[UR6][R20.64], R36 ;  /* 0x000000241400b986 */ /* 0x0011e6000c101906 */
[--C-:B------:R-:W-:Y:S01]  /*16a0*/  IMAD.WIDE R24, R17, 0x4, R18.reuse ;  /* 0x0000000411187825 */ /* 0x100fe200078e0212 */
[----:B-1----:R1:W-:Y:S03]  /*16b0*/  @!P3 STG.E desc[UR6][R22.64], R37 ;  /* 0x000000251600b986 */ /* 0x0023e6000c101906 */
[----:B------:R-:W-:-:S04]  /*16c0*/  IMAD.WIDE R16, R16, 0x4, R18 ;  /* 0x0000000410107825 */ /* 0x000fc800078e0212 */
[--C-:B0-----:R-:W-:Y:S01]  /*16d0*/  IMAD.WIDE R20, R31, 0x4, R18.reuse ;  /* 0x000000041f147825 */ /* 0x101fe200078e0212 */
[----:B--2---:R0:W-:Y:S03]  /*16e0*/  @!P3 STG.E desc[UR6][R24.64], R35 ;  /* 0x000000231800b986 */ /* 0x0041e6000c101906 */
[--C-:B-1----:R-:W-:Y:S01]  /*16f0*/  IMAD.WIDE R22, R29, 0x4, R18.reuse ;  /* 0x000000041d167825 */ /* 0x102fe200078e0212 */
[----:B---3--:R1:W-:Y:S03]  /*1700*/  @!P3 STG.E desc[UR6][R20.64], R34 ;  /* 0x000000221400b986 */ /* 0x0083e6000c101906 */
[--C-:B0-----:R-:W-:Y:S01]  /*1710*/  IMAD.WIDE R24, R27, 0x4, R18.reuse ;  /* 0x000000041b187825 */ /* 0x101fe200078e0212 */
[----:B----4-:R0:W-:Y:S03]  /*1720*/  @!P3 STG.E desc[UR6][R16.64], R32 ;  /* 0x000000201000b986 */ /* 0x0101e6000c101906 */
[----:B------:R-:W-:Y:S01]  /*1730*/  IMAD.WIDE R18, R33, 0x4, R18 ;  /* 0x0000000421127825 */ /* 0x000fe200078e0212 */
[----:B-----5:R-:W-:Y:S04]  /*1740*/  @!P3 STG.E desc[UR6][R22.64], R30 ;  /* 0x0000001e1600b986 */ /* 0x020fe8000c101906 */
[----:B------:R-:W-:Y:S04]  /*1750*/  @!P3 STG.E desc[UR6][R24.64], R28 ;  /* 0x0000001c1800b986 */ /* 0x000fe8000c101906 */
[----:B------:R2:W-:Y:S01]  /*1760*/  @!P3 STG.E desc[UR6][R18.64], R26 ;  /* 0x0000001a1200b986 */ /* 0x0005e2000c101906 */
[----:B------:R-:W-:Y:S01]  /*1770*/  BAR.SYNC.DEFER_BLOCKING 0x0 ;  /* 0x0000000000007b1d */ /* 0x000fe20000010000 */
[----:B------:R-:W-:-:S05]  /*1780*/  FSETP.GTU.AND P3, PT, R14, RZ, PT ;  /* 0x000000ff0e00720b */ /* 0x000fca0003f6c000 */
[----:B------:R-:W3:Y:S01]  /*1790*/  S2R R14, SR_TID.X ;  /* 0x00000000000e7919 */ /* 0x000ee20000002100 */
[----:B------:R-:W-:-:S05]  /*17a0*/  IMAD.SHL.U32 R12, R12, 0x10, RZ ;  /* 0x000000100c0c7824 */ /* 0x000fca00078e00ff */
[----:B------:R-:W-:Y:S02]  /*17b0*/  LOP3.LUT R12, R12, 0xff0, RZ, 0xc0, !PT ;  /* 0x00000ff00c0c7812 */ /* 0x000fe400078ec0ff */
[----:B-1----:R-:W-:Y:S02]  /*17c0*/  SEL R21, RZ, 0x1, P3 ;  /* 0x00000001ff157807 */ /* 0x002fe40001800000 */
[----:B0-----:R-:W-:Y:S02]  /*17d0*/  SEL R17, RZ, 0x1, P1 ;  /* 0x00000001ff117807 */ /* 0x001fe40000800000 */
[----:B------:R-:W-:-:S04]  /*17e0*/  FSETP.GTU.AND P3, PT, R6, RZ, PT ;  /* 0x000000ff0600720b */ /* 0x000fc80003f6c000 */
[----:B------:R-:W-:Y:S02]  /*17f0*/  SEL R6, RZ, 0x1fffe, P3 ;  /* 0x0001fffeff067807 */ /* 0x000fe40001800000 */
[----:B---3--:R-:W-:-:S05]  /*1800*/  LOP3.LUT R15, R14, 0xf0, RZ, 0xc0, !PT ;  /* 0x000000f00e0f7812 */ /* 0x008fca00078ec0ff */
[----:B------:R-:W-:Y:S01]  /*1810*/  IMAD.IADD R14, R12, 0x1, R15 ;  /* 0x000000010c0e7824 */ /* 0x000fe200078e020f */
[----:B------:R-:W-:Y:S02]  /*1820*/  SEL R12, RZ, 0x1fffe, P1 ;  /* 0x0001fffeff0c7807 */ /* 0x000fe40000800000 */
[----:B------:R-:W-:-:S04]  /*1830*/  FSETP.GTU.AND P1, PT, R10, RZ, PT ;  /* 0x000000ff0a00720b */ /* 0x000fc80003f2c000 */
[----:B------:R-:W-:Y:S01]  /*1840*/  SEL R15, RZ, 0x1fffe, P1 ;  /* 0x0001fffeff0f7807 */ /* 0x000fe20000800000 */
[----:B------:R-:W-:Y:S01]  /*1850*/  IMAD.IADD R3, R3, 0x1, R12 ;  /* 0x0000000103037824 */ /* 0x000fe200078e020c */
[----:B--2---:R-:W-:Y:S01]  /*1860*/  SEL R19, RZ, 0x1, P5 ;  /* 0x00000001ff137807 */ /* 0x004fe20002800000 */
[----:B------:R-:W-:Y:S01]  /*1870*/  IMAD.IADD R6, R7, 0x1, R6 ;  /* 0x0000000107067824 */ /* 0x000fe200078e0206 */
[----:B------:R-:W-:Y:S01]  /*1880*/  SEL R23, RZ, 0x1, P3 ;  /* 0x00000001ff177807 */ /* 0x000fe20001800000 */
[----:B------:R-:W-:Y:S01]  /*1890*/  IMAD.IADD R2, R2, 0x1, R15 ;  /* 0x0000000102027824 */ /* 0x000fe200078e020f */
[----:B------:R-:W-:Y:S02]  /*18a0*/  FSETP.GTU.AND P5, PT, R8, RZ, PT ;  /* 0x000000ff0800720b */ /* 0x000fe40003fac000 */
[----:B------:R-:W-:Y:S01]  /*18b0*/  FSETP.GTU.AND P3, PT, R5, RZ, PT ;  /* 0x000000ff0500720b */ /* 0x000fe20003f6c000 */
[----:B------:R0:W-:Y:S01]  /*18c0*/  STS.U8 [R4+UR4], R21 ;  /* 0x0000001504007988 */ /* 0x0001e20008000004 */
[----:B------:R-:W-:-:S02]  /*18d0*/  SEL R7, RZ, 0x1, P4 ;  /* 0x00000001ff077807 */ /* 0x000fc40002000000 */
[----:B------:R-:W-:Y:S01]  /*18e0*/  SEL R15, RZ, 0x1, P1 ;  /* 0x00000001ff0f7807 */ /* 0x000fe20000800000 */
[----:B------:R1:W-:Y:S01]  /*18f0*/  STS.U8 [R4+UR4+0x110], R13 ;  /* 0x0001100d04007988 */ /* 0x0003e20008000004 */
[----:B------:R-:W-:Y:S02]  /*1900*/  SEL R25, RZ, 0x1, P2 ;  /* 0x00000001ff197807 */ /* 0x000fe40001000000 */
[----:B------:R-:W-:Y:S01]  /*1910*/  SEL R5, RZ, 0x1, P5 ;  /* 0x00000001ff057807 */ /* 0x000fe20002800000 */
[----:B------:R2:W-:Y:S01]  /*1920*/  STS.U8 [R4+UR4+0x220], R17 ;  /* 0x0002201104007988 */ /* 0x0005e20008000004 */
[----:B------:R-:W-:Y:S02]  /*1930*/  LOP3.LUT R3, R3, 0x1, RZ, 0xc0, !PT ;  /* 0x0000000103037812 */ /* 0x000fe400078ec0ff */
[----:B0-----:R-:W-:Y:S01]  /*1940*/  SEL R21, RZ, 0x1, P3 ;  /* 0x00000001ff157807 */ /* 0x001fe20001800000 */
[----:B------:R0:W-:Y:S01]  /*1950*/  STS.U8 [R4+UR4+0x440], R19 ;  /* 0x0004401304007988 */ /* 0x0001e20008000004 */
[----:B-1----:R-:W-:-:S02]  /*1960*/  SEL R13, RZ, 0x1, P6 ;  /* 0x00000001ff0d7807 */ /* 0x002fc40003000000 */
[----:B--2---:R-:W-:Y:S02]  /*1970*/  LOP3.LUT R17, R6, 0x1, RZ, 0xc0, !PT ;  /* 0x0000000106117812 */ /* 0x004fe400078ec0ff */
[----:B0-----:R-:W-:Y:S01]  /*1980*/  LOP3.LUT R19, R2, 0x1, RZ, 0xc0, !PT ;  /* 0x0000000102137812 */ /* 0x001fe200078ec0ff */
[----:B------:R-:W-:Y:S04]  /*1990*/  STS.U8 [R4+UR4+0x550], R11 ;  /* 0x0005500b04007988 */ /* 0x000fe80008000004 */
        /* <DEDUP_REMOVED lines=10> */
[----:B------:R-:W-:Y:S01]  /*1a40*/  STS.U8 [R4+UR4+0xff0], R21 ;  /* 0x000ff01504007988 */ /* 0x000fe20008000004 */
[----:B------:R-:W-:Y:S06]  /*1a50*/  BAR.SYNC.DEFER_BLOCKING 0x0 ;  /* 0x0000000000007b1d */ /* 0x000fec0000010000 */
[----:B------:R-:W0:Y:S01]  /*1a60*/  LDS.128 R8, [R14+UR4] ;  /* 0x000000040e087984 */ /* 0x000e220008000c00 */
[----:B------:R-:W-:Y:S01]  /*1a70*/  ULDC.64 UR4, c[0x0][0x240] ;  /* 0x0000900000047ab9 */ /* 0x000fe20000000a00 */
[----:B0-----:R-:W-:-:S02]  /*1a80*/  PRMT R5, R8, 0x7772, RZ ;  /* 0x0000777208057816 */ /* 0x001fc400000000ff */
[C---:B------:R-:W-:Y:S02]  /*1a90*/  PRMT R6, R8.reuse, 0x7771, RZ ;  /* 0x0000777108067816 */ /* 0x040fe400000000ff */
[----:B------:R-:W-:Y:S02]  /*1aa0*/  PRMT R2, R8, 0x7770, RZ ;  /* 0x0000777008027816 */ /* 0x000fe400000000ff */
[----:B------:R-:W-:Y:S02]  /*1ab0*/  SHF.R.U32.HI R16, RZ, 0x18, R8 ;  /* 0x00000018ff107819 */ /* 0x000fe40000011608 */
[C---:B------:R-:W-:Y:S02]  /*1ac0*/  PRMT R8, R10.reuse, 0x7772, RZ ;  /* 0x000077720a087816 */ /* 0x040fe400000000ff */
[----:B------:R-:W-:Y:S02]  /*1ad0*/  PRMT R13, R10, 0x7771, RZ ;  /* 0x000077710a0d7816 */ /* 0x000fe400000000ff */
[----:B------:R-:W-:-:S02]  /*1ae0*/  PRMT R5, R6, 0x5410, R5 ;  /* 0x0000541006057816 */ /* 0x000fc40000000005 */
[C---:B------:R-:W-:Y:S02]  /*1af0*/  PRMT R6, R9.reuse, 0x7772, RZ ;  /* 0x0000777209067816 */ /* 0x040fe400000000ff */
[----:B------:R-:W-:Y:S02]  /*1b00*/  PRMT R7, R9, 0x7771, RZ ;  /* 0x0000777109077816 */ /* 0x000fe400000000ff */
[C---:B------:R-:W-:Y:S02]  /*1b10*/  PRMT R14, R11.reuse, 0x7772, RZ ;  /* 0x000077720b0e7816 */ /* 0x040fe400000000ff */
[----:B------:R-:W-:Y:S02]  /*1b20*/  PRMT R15, R11, 0x7771, RZ ;  /* 0x000077710b0f7816 */ /* 0x000fe400000000ff */
[----:B------:R-:W-:Y:S02]  /*1b30*/  PRMT R8, R13, 0x5410, R8 ;  /* 0x000054100d087816 */ /* 0x000fe40000000008 */
[----:B------:R-:W-:-:S02]  /*1b40*/  PRMT R3, R9, 0x7770, RZ ;  /* 0x0000777009037816 */ /* 0x000fc400000000ff */
[----:B------:R-:W-:Y:S02]  /*1b50*/  PRMT R6, R7, 0x5410, R6 ;  /* 0x0000541007067816 */ /* 0x000fe40000000006 */
[----:B------:R-:W-:Y:S02]  /*1b60*/  PRMT R14, R15, 0x5410, R14 ;  /* 0x000054100f0e7816 */ /* 0x000fe4000000000e */
[----:B------:R-:W-:Y:S02]  /*1b70*/  LOP3.LUT R5, R5, 0x10001, RZ, 0xc0, !PT ;  /* 0x0001000105057812 */ /* 0x000fe400078ec0ff */
[----:B------:R-:W-:Y:S02]  /*1b80*/  PRMT R4, R10, 0x7770, RZ ;  /* 0x000077700a047816 */ /* 0x000fe400000000ff */
[----:B------:R-:W-:Y:S02]  /*1b90*/  LOP3.LUT R8, R8, 0x10001, RZ, 0xc0, !PT ;  /* 0x0001000108087812 */ /* 0x000fe400078ec0ff */
[----:B------:R-:W-:-:S02]  /*1ba0*/  PRMT R12, R11, 0x7770, RZ ;  /* 0x000077700b0c7816 */ /* 0x000fc400000000ff */
[----:B------:R-:W-:Y:S02]  /*1bb0*/  LOP3.LUT R17, R2, 0x1, RZ, 0xc0, !PT ;  /* 0x0000000102117812 */ /* 0x000fe400078ec0ff */
[----:B------:R-:W-:Y:S02]  /*1bc0*/  LOP3.LUT R7, R3, 0x1, RZ, 0xc0, !PT ;  /* 0x0000000103077812 */ /* 0x000fe400078ec0ff */
[----:B------:R-:W-:Y:S02]  /*1bd0*/  LOP3.LUT R6, R6, 0x10001, RZ, 0xc0, !PT ;  /* 0x0001000106067812 */ /* 0x000fe400078ec0ff */
[----:B------:R-:W-:Y:S02]  /*1be0*/  LOP3.LUT R14, R14, 0x10001, RZ, 0xc0, !PT ;  /* 0x000100010e0e7812 */ /* 0x000fe400078ec0ff */
[C---:B------:R-:W-:Y:S02]  /*1bf0*/  LOP3.LUT R2, R5.reuse, 0xffff, RZ, 0xc0, !PT ;  /* 0x0000ffff05027812 */ /* 0x040fe400078ec0ff */
[----:B------:R-:W-:-:S02]  /*1c00*/  PRMT R3, R5, 0x7732, RZ ;  /* 0x0000773205037816 */ /* 0x000fc400000000ff */
[----:B------:R-:W-:Y:S02]  /*1c10*/  LOP3.LUT R20, R4, 0x1, RZ, 0xc0, !PT ;  /* 0x0000000104147812 */ /* 0x000fe400078ec0ff */
[----:B------:R-:W-:Y:S02]  /*1c20*/  LOP3.LUT R5, R8, 0xffff, RZ, 0xc0, !PT ;  /* 0x0000ffff08057812 */ /* 0x000fe400078ec0ff */
[----:B------:R-:W-:Y:S02]  /*1c30*/  LOP3.LUT R15, R12, 0x1, RZ, 0xc0, !PT ;  /* 0x000000010c0f7812 */ /* 0x000fe400078ec0ff */
[----:B------:R-:W-:Y:S02]  /*1c40*/  LOP3.LUT R4, R6, 0xffff, RZ, 0xc0, !PT ;  /* 0x0000ffff06047812 */ /* 0x000fe400078ec0ff */
[----:B------:R-:W-:Y:S02]  /*1c50*/  LOP3.LUT R12, R14, 0xffff, RZ, 0xc0, !PT ;  /* 0x0000ffff0e0c7812 */ /* 0x000fe400078ec0ff */
[----:B------:R-:W-:-:S02]  /*1c60*/  SHF.R.U32.HI R9, RZ, 0x18, R9 ;  /* 0x00000018ff097819 */ /* 0x000fc40000011609 */
[----:B------:R-:W-:Y:S02]  /*1c70*/  SHF.R.U32.HI R10, RZ, 0x18, R10 ;  /* 0x00000018ff0a7819 */ /* 0x000fe4000001160a */
[----:B------:R-:W-:Y:S02]  /*1c80*/  SHF.R.U32.HI R11, RZ, 0x18, R11 ;  /* 0x00000018ff0b7819 */ /* 0x000fe4000001160b */
[----:B------:R-:W-:Y:S02]  /*1c90*/  PRMT R13, R20, 0x3340, R5 ;  /* 0x00003340140d7816 */ /* 0x000fe40000000005 */
[----:B------:R-:W-:Y:S02]  /*1ca0*/  PRMT R5, R6, 0x7732, RZ ;  /* 0x0000773206057816 */ /* 0x000fe400000000ff */
[----:B------:R-:W-:Y:S02]  /*1cb0*/  PRMT R18, R7, 0x3340, R4 ;  /* 0x0000334007127816 */ /* 0x000fe40000000004 */
[----:B------:R-:W-:-:S02]  /*1cc0*/  PRMT R20, R15, 0x3340, R12 ;  /* 0x000033400f147816 */ /* 0x000fc4000000000c */
[----:B------:R-:W-:Y:S02]  /*1cd0*/  PRMT R6, R8, 0x7732, RZ ;  /* 0x0000773208067816 */ /* 0x000fe400000000ff */
[----:B------:R-:W-:Y:S02]  /*1ce0*/  SGXT.U32 R16, R16, 0x1 ;  /* 0x000000011010781a */ /* 0x000fe40000000000 */
[----:B------:R-:W-:Y:S02]  /*1cf0*/  SGXT.U32 R12, R9, 0x1 ;  /* 0x00000001090c781a */ /* 0x000fe40000000000 */
[----:B------:R-:W-:Y:S02]  /*1d00*/  SGXT.U32 R7, R10, 0x1 ;  /* 0x000000010a07781a */ /* 0x000fe40000000000 */
[----:B------:R-:W-:Y:S02]  /*1d10*/  PRMT R8, R14, 0x7732, RZ ;  /* 0x000077320e087816 */ /* 0x000fe400000000ff */
[----:B------:R-:W-:-:S02]  /*1d20*/  SGXT.U32 R11, R11, 0x1 ;  /* 0x000000010b0b781a */ /* 0x000fc40000000000 */
[----:B------:R-:W-:Y:S02]  /*1d30*/  IADD3 R4, P1, R0, UR4, RZ ;  /* 0x0000000400047c10 */ /* 0x000fe4000ff3e0ff */
[----:B------:R-:W-:Y:S02]  /*1d40*/  PRMT R2, R17, 0x3340, R2 ;  /* 0x0000334011027816 */ /* 0x000fe40000000002 */
[----:B------:R-:W-:Y:S02]  /*1d50*/  PRMT R3, R3, 0x3340, R16 ;  /* 0x0000334003037816 */ /* 0x000fe40000000010 */
[----:B------:R-:W-:Y:S02]  /*1d60*/  PRMT R9, R5, 0x3340, R12 ;  /* 0x0000334005097816 */ /* 0x000fe4000000000c */
[----:B------:R-:W-:Y:S02]  /*1d70*/  PRMT R6, R6, 0x3340, R7 ;  /* 0x0000334006067816 */ /* 0x000fe40000000007 */
[----:B------:R-:W-:-:S02]  /*1d80*/  PRMT R11, R8, 0x3340, R11 ;  /* 0x00003340080b7816 */ /* 0x000fc4000000000b */
[----:B------:R-:W-:Y:S02]  /*1d90*/  LEA.HI.X.SX32 R5, R0, UR5, 0x1, P1 ;  /* 0x0000000500057c11 */ /* 0x000fe400088f0eff */
[----:B------:R-:W-:Y:S02]  /*1da0*/  PRMT R8, R2, 0x5410, R3 ;  /* 0x0000541002087816 */ /* 0x000fe40000000003 */
[----:B------:R-:W-:Y:S02]  /*1db0*/  PRMT R9, R18, 0x5410, R9 ;  /* 0x0000541012097816 */ /* 0x000fe40000000009 */
[----:B------:R-:W-:Y:S02]  /*1dc0*/  PRMT R10, R13, 0x5410, R6 ;  /* 0x000054100d0a7816 */ /* 0x000fe40000000006 */
[----:B------:R-:W-:Y:S01]  /*1dd0*/  PRMT R11, R20, 0x5410, R11 ;  /* 0x00005410140b7816 */ /* 0x000fe2000000000b */
[----:B------:R-:W-:Y:S06]  /*1de0*/  @P0 EXIT ;  /* 0x000000000000094d */ /* 0x000fec0003800000 */
[----:B------:R-:W-:Y:S01]  /*1df0*/  STG.E.128 desc[UR6][R4.64], R8 ;  /* 0x0000000804007986 */ /* 0x000fe2000c101d06 */
[----:B------:R-:W-:Y:S05]  /*1e00*/  EXIT ;  /* 0x000000000000794d */ /* 0x000fea0003800000 */
.L_x_0:
[----:B------:R-:W-:-:S00]  /*1e10*/  BRA `(.L_x_0) ;  /* 0xfffffffc00fc7947 */ /* 0x000fc0000383ffff */
[----:B------:R-:W-:-:S00]  /*1e20*/  NOP ;  /* 0x0000000000007918 */ /* 0x000fc00000000000 */
        /* <DEDUP_REMOVED lines=13> */
.L_x_1:


//--------------------- .nv.global.init           --------------------------
	.section	.nv.global.init,"aw",@progbits
.nv.global.init:
	.type		_$_str,@object
	.size		_$_str,(_$_str_$_2 - _$_str)
_$_str:
        /*0000*/ 	.byte	0x5f, 0x5f, 0x43, 0x55, 0x44, 0x41, 0x5f, 0x46, 0x54, 0x5a, 0x00
	.type		_$_str_$_2,@object
	.size		_$_str_$_2,(.L_1 - _$_str_$_2)
_$_str_$_2:
        /*000b*/ 	.byte	0x5f, 0x5f, 0x43, 0x55, 0x44, 0x41, 0x5f, 0x50, 0x52, 0x45, 0x43, 0x5f, 0x53, 0x51, 0x52, 0x54
        /*001b*/ 	.byte	0x00
.L_1:


//--------------------- .nv.shared.triton_poi_fused__native_batch_norm_legit_no_training_relu_threshold_backward_3 --------------------------
	.section	.nv.shared.triton_poi_fused__native_batch_norm_legit_no_training_relu_threshold_backward_3,"aw",@nobits
	.sectionflags	@""
	.align	16
	.zero		1024


//--------------------- .nv.constant0.triton_poi_fused__native_batch_norm_legit_no_training_relu_threshold_backward_3 --------------------------
	.section	.nv.constant0.triton_poi_fused__native_batch_norm_legit_no_training_relu_threshold_backward_3,"a",@progbits
	.sectionflags	@""
	.align	4
.nv.constant0.triton_poi_fused__native_batch_norm_legit_no_training_relu_threshold_backward_3:
	.zero		592
